	.target	sm_100a

	.elftype	@"ET_EXEC"


//--------------------- .note.nv.tkinfo           --------------------------
	.section	.note.nv.tkinfo,"",@"SHT_NOTE"
	.sectionflags	@"SHF_NOTE_NV_TKINFO"
	.tkinfo
        /*0018*/ 	.word	0x00000002
        /*0030*/ 	.string	""
        /*0030*/ 	.string	"ptxas"
        /*0030*/ 	.string	"Cuda compilation tools, release 13.0, V13.0.88"
        /*0030*/ 	.string	"Build cuda_13.0.r13.0/compiler.36424714_0"
        /*0030*/ 	.string	"-arch sm_100a -m 64 "



//--------------------- .note.nv.cuinfo           --------------------------
	.section	.note.nv.cuinfo,"",@"SHT_NOTE"
	.sectionflags	@"SHF_NOTE_NV_CUINFO"
        /*0018*/ 	.short	0x0002
        /*001a*/ 	.short	0x0064
        /*001c*/ 	.short	0x0082
	.zero		2


//--------------------- .nv.info                  --------------------------
	.section	.nv.info,"",@"SHT_CUDA_INFO"
	.align	4


	//----- nvinfo : EIATTR_REGCOUNT
	.align		4
        /*0000*/ 	.byte	0x04, 0x2f
        /*0002*/ 	.short	(.L_19 - .L_18)
	.align		4
.L_18:
        /*0004*/ 	.word	index@(_ZN7cutlass13device_kernelINS_4gemm6kernel13GemmUniversalIN4cute5tupleIJiiiiEEENS1_10collective13CollectiveMmaINS1_35MainloopSm100TmaUmmaWarpSpecializedILi4ELi2ELi4ENS5_IJNS4_1CILi2EEESB_NSA_ILi1EEEEEEEENS5_IJNSA_ILi256EEENSA_ILi64EEENSA_ILi128EEEEEENS_12float_e4m3_tENS5_IJlSC_lEEESJ_SK_NS4_8TiledMMAINS4_8MMA_AtomIJNS4_10MMA_TraitsINS4_25SM100_MMA_F8F6F4_2x1SM_SSEJSJ_SJ_fSF_SG_NS4_17integral_constantINS4_4UMMA5MajorELSR_0EEESS_NSP_INSQ_7ScaleInELST_0EEESU_EEEEEENS4_6LayoutINS5_IJSC_SC_SC_EEENS5_IJNSA_ILi0EEESZ_SZ_EEEEENS5_IJNS4_10UnderscoreES12_S12_EEEEENS4_28SM100_TMA_2SM_LOAD_MULTICASTENS4_14ComposedLayoutINS4_7SwizzleILi3ELi4ELi3EEENS4_18smem_ptr_flag_bitsILi8EEENSX_INS5_IJNSA_ILi8EEESH_EEENS5_IJSH_SC_EEEEEEEvNS4_8identityENS4_18SM100_TMA_2SM_LOADES1F_vS1G_EENS_8epilogue10collective18CollectiveEpilogueINS1J_23Sm100TmaWarpSpecializedILi1ELi1ELi64ELb0ELb0EEEJNS5_IJSH_SG_SH_EEENS5_IJNSX_ISH_SC_EENSX_ISG_SC_EEEEESJ_SK_SJ_SK_NS1J_6fusion15FusionCallbacksIS1N_NS1S_17LinearCombinationISJ_fSJ_fLNS_15FloatRoundStyleE2EEES1O_S1R_JEEENS4_5SM1004TMEM4LOAD26SM100_TMEM_LOAD_32dp32b64xENS4_13SM90_TMA_LOADENS16_INS17_ILi2ELi4ELi3EEES1A_NSX_INS5_IJS1B_SG_EEENS5_IJSG_SC_EEEEEEENS4_39AutoVectorizingCopyWithAssumedAlignmentILi128EEENS4_14SM90_TMA_STOREES27_S29_S29_EEEvvEEEEvNT_6ParamsE)
        /*0008*/ 	.word	0x0000009a


	//----- nvinfo : EIATTR_FRAME_SIZE
	.align		4
.L_19:
        /*000c*/ 	.byte	0x04, 0x11
        /*000e*/ 	.short	(.L_21 - .L_20)
	.align		4
.L_20:
        /*0010*/ 	.word	index@($__internal_2_$__cuda_sm10x_tcgen05_guardrail_trap_unallocated_columns_being_dealloced)
        /*0014*/ 	.word	0x00000000


	//----- nvinfo : EIATTR_FRAME_SIZE
	.align		4
.L_21:
        /*0018*/ 	.byte	0x04, 0x11
        /*001a*/ 	.short	(.L_23 - .L_22)
	.align		4
.L_22:
        /*001c*/ 	.word	index@($__internal_1_$__cuda_sm10x_tcgen05_guardrail_trap_phase_invalid_during_alloc)
        /*0020*/ 	.word	0x00000000


	//----- nvinfo : EIATTR_FRAME_SIZE
	.align		4
.L_23:
        /*0024*/ 	.byte	0x04, 0x11
        /*0026*/ 	.short	(.L_25 - .L_24)
	.align		4
.L_24:
        /*0028*/ 	.word	index@($__internal_0_$__cuda_sm10x_tcgen05_guardrail_trap_col_being_dealloced_not_returned_by_alloc)
        /*002c*/ 	.word	0x00000000


	//----- nvinfo : EIATTR_FRAME_SIZE
	.align		4
.L_25:
        /*0030*/ 	.byte	0x04, 0x11
        /*0032*/ 	.short	(.L_27 - .L_26)
	.align		4
.L_26:
        /*0034*/ 	.word	index@(_ZN7cutlass13device_kernelINS_4gemm6kernel13GemmUniversalIN4cute5tupleIJiiiiEEENS1_10collective13CollectiveMmaINS1_35MainloopSm100TmaUmmaWarpSpecializedILi4ELi2ELi4ENS5_IJNS4_1CILi2EEESB_NSA_ILi1EEEEEEEENS5_IJNSA_ILi256EEENSA_ILi64EEENSA_ILi128EEEEEENS_12float_e4m3_tENS5_IJlSC_lEEESJ_SK_NS4_8TiledMMAINS4_8MMA_AtomIJNS4_10MMA_TraitsINS4_25SM100_MMA_F8F6F4_2x1SM_SSEJSJ_SJ_fSF_SG_NS4_17integral_constantINS4_4UMMA5MajorELSR_0EEESS_NSP_INSQ_7ScaleInELST_0EEESU_EEEEEENS4_6LayoutINS5_IJSC_SC_SC_EEENS5_IJNSA_ILi0EEESZ_SZ_EEEEENS5_IJNS4_10UnderscoreES12_S12_EEEEENS4_28SM100_TMA_2SM_LOAD_MULTICASTENS4_14ComposedLayoutINS4_7SwizzleILi3ELi4ELi3EEENS4_18smem_ptr_flag_bitsILi8EEENSX_INS5_IJNSA_ILi8EEESH_EEENS5_IJSH_SC_EEEEEEEvNS4_8identityENS4_18SM100_TMA_2SM_LOADES1F_vS1G_EENS_8epilogue10collective18CollectiveEpilogueINS1J_23Sm100TmaWarpSpecializedILi1ELi1ELi64ELb0ELb0EEEJNS5_IJSH_SG_SH_EEENS5_IJNSX_ISH_SC_EENSX_ISG_SC_EEEEESJ_SK_SJ_SK_NS1J_6fusion15FusionCallbacksIS1N_NS1S_17LinearCombinationISJ_fSJ_fLNS_15FloatRoundStyleE2EEES1O_S1R_JEEENS4_5SM1004TMEM4LOAD26SM100_TMEM_LOAD_32dp32b64xENS4_13SM90_TMA_LOADENS16_INS17_ILi2ELi4ELi3EEES1A_NSX_INS5_IJS1B_SG_EEENS5_IJSG_SC_EEEEEEENS4_39AutoVectorizingCopyWithAssumedAlignmentILi128EEENS4_14SM90_TMA_STOREES27_S29_S29_EEEvvEEEEvNT_6ParamsE)
        /*0038*/ 	.word	0x00000000


	//----- nvinfo : EIATTR_MIN_STACK_SIZE
	.align		4
.L_27:
        /*003c*/ 	.byte	0x04, 0x12
        /*003e*/ 	.short	(.L_29 - .L_28)
	.align		4
.L_28:
        /*0040*/ 	.word	index@(_ZN7cutlass13device_kernelINS_4gemm6kernel13GemmUniversalIN4cute5tupleIJiiiiEEENS1_10collective13CollectiveMmaINS1_35MainloopSm100TmaUmmaWarpSpecializedILi4ELi2ELi4ENS5_IJNS4_1CILi2EEESB_NSA_ILi1EEEEEEEENS5_IJNSA_ILi256EEENSA_ILi64EEENSA_ILi128EEEEEENS_12float_e4m3_tENS5_IJlSC_lEEESJ_SK_NS4_8TiledMMAINS4_8MMA_AtomIJNS4_10MMA_TraitsINS4_25SM100_MMA_F8F6F4_2x1SM_SSEJSJ_SJ_fSF_SG_NS4_17integral_constantINS4_4UMMA5MajorELSR_0EEESS_NSP_INSQ_7ScaleInELST_0EEESU_EEEEEENS4_6LayoutINS5_IJSC_SC_SC_EEENS5_IJNSA_ILi0EEESZ_SZ_EEEEENS5_IJNS4_10UnderscoreES12_S12_EEEEENS4_28SM100_TMA_2SM_LOAD_MULTICASTENS4_14ComposedLayoutINS4_7SwizzleILi3ELi4ELi3EEENS4_18smem_ptr_flag_bitsILi8EEENSX_INS5_IJNSA_ILi8EEESH_EEENS5_IJSH_SC_EEEEEEEvNS4_8identityENS4_18SM100_TMA_2SM_LOADES1F_vS1G_EENS_8epilogue10collective18CollectiveEpilogueINS1J_23Sm100TmaWarpSpecializedILi1ELi1ELi64ELb0ELb0EEEJNS5_IJSH_SG_SH_EEENS5_IJNSX_ISH_SC_EENSX_ISG_SC_EEEEESJ_SK_SJ_SK_NS1J_6fusion15FusionCallbacksIS1N_NS1S_17LinearCombinationISJ_fSJ_fLNS_15FloatRoundStyleE2EEES1O_S1R_JEEENS4_5SM1004TMEM4LOAD26SM100_TMEM_LOAD_32dp32b64xENS4_13SM90_TMA_LOADENS16_INS17_ILi2ELi4ELi3EEES1A_NSX_INS5_IJS1B_SG_EEENS5_IJSG_SC_EEEEEEENS4_39AutoVectorizingCopyWithAssumedAlignmentILi128EEENS4_14SM90_TMA_STOREES27_S29_S29_EEEvvEEEEvNT_6ParamsE)
        /*0044*/ 	.word	0x00000000
.L_29:


//--------------------- .nv.compat                --------------------------
	.section	.nv.compat,"",@"SHT_CUDA_COMPAT_INFO"
	.align	4
        /*0000*/ 	.byte	0x02, 0x09, 0x01, 0x00, 0x02, 0x02, 0x02, 0x00, 0x02, 0x05, 0x05, 0x00, 0x03, 0x07, 0x01, 0x01
        /*0010*/ 	.byte	0x02, 0x03, 0x01, 0x00, 0x02, 0x06, 0x01, 0x00, 0x04, 0x0b, 0x08, 0x00, 0x09, 0x00, 0x00, 0x00
        /*0020*/ 	.byte	0x00, 0x00, 0x00, 0x00


//--------------------- .nv.info._ZN7cutlass13device_kernelINS_4gemm6kernel13GemmUniversalIN4cute5tupleIJiiiiEEENS1_10collective13CollectiveMmaINS1_35MainloopSm100TmaUmmaWarpSpecializedILi4ELi2ELi4ENS5_IJNS4_1CILi2EEESB_NSA_ILi1EEEEEEEENS5_IJNSA_ILi256EEENSA_ILi64EEENSA_ILi128EEEEEENS_12float_e4m3_tENS5_IJlSC_lEEESJ_SK_NS4_8TiledMMAINS4_8MMA_AtomIJNS4_10MMA_TraitsINS4_25SM100_MMA_F8F6F4_2x1SM_SSEJSJ_SJ_fSF_SG_NS4_17integral_constantINS4_4UMMA5MajorELSR_0EEESS_NSP_INSQ_7ScaleInELST_0EEESU_EEEEEENS4_6LayoutINS5_IJSC_SC_SC_EEENS5_IJNSA_ILi0EEESZ_SZ_EEEEENS5_IJNS4_10UnderscoreES12_S12_EEEEENS4_28SM100_TMA_2SM_LOAD_MULTICASTENS4_14ComposedLayoutINS4_7SwizzleILi3ELi4ELi3EEENS4_18smem_ptr_flag_bitsILi8EEENSX_INS5_IJNSA_ILi8EEESH_EEENS5_IJSH_SC_EEEEEEEvNS4_8identityENS4_18SM100_TMA_2SM_LOADES1F_vS1G_EENS_8epilogue10collective18CollectiveEpilogueINS1J_23Sm100TmaWarpSpecializedILi1ELi1ELi64ELb0ELb0EEEJNS5_IJSH_SG_SH_EEENS5_IJNSX_ISH_SC_EENSX_ISG_SC_EEEEESJ_SK_SJ_SK_NS1J_6fusion15FusionCallbacksIS1N_NS1S_17LinearCombinationISJ_fSJ_fLNS_15FloatRoundStyleE2EEES1O_S1R_JEEENS4_5SM1004TMEM4LOAD26SM100_TMEM_LOAD_32dp32b64xENS4_13SM90_TMA_LOADENS16_INS17_ILi2ELi4ELi3EEES1A_NSX_INS5_IJS1B_SG_EEENS5_IJSG_SC_EEEEEEENS4_39AutoVectorizingCopyWithAssumedAlignmentILi128EEENS4_14SM90_TMA_STOREES27_S29_S29_EEEvvEEEEvNT_6ParamsE --------------------------
	.section	.nv.info._ZN7cutlass13device_kernelINS_4gemm6kernel13GemmUniversalIN4cute5tupleIJiiiiEEENS1_10collective13CollectiveMmaINS1_35MainloopSm100TmaUmmaWarpSpecializedILi4ELi2ELi4ENS5_IJNS4_1CILi2EEESB_NSA_ILi1EEEEEEEENS5_IJNSA_ILi256EEENSA_ILi64EEENSA_ILi128EEEEEENS_12float_e4m3_tENS5_IJlSC_lEEESJ_SK_NS4_8TiledMMAINS4_8MMA_AtomIJNS4_10MMA_TraitsINS4_25SM100_MMA_F8F6F4_2x1SM_SSEJSJ_SJ_fSF_SG_NS4_17integral_constantINS4_4UMMA5MajorELSR_0EEESS_NSP_INSQ_7ScaleInELST_0EEESU_EEEEEENS4_6LayoutINS5_IJSC_SC_SC_EEENS5_IJNSA_ILi0EEESZ_SZ_EEEEENS5_IJNS4_10UnderscoreES12_S12_EEEEENS4_28SM100_TMA_2SM_LOAD_MULTICASTENS4_14ComposedLayoutINS4_7SwizzleILi3ELi4ELi3EEENS4_18smem_ptr_flag_bitsILi8EEENSX_INS5_IJNSA_ILi8EEESH_EEENS5_IJSH_SC_EEEEEEEvNS4_8identityENS4_18SM100_TMA_2SM_LOADES1F_vS1G_EENS_8epilogue10collective18CollectiveEpilogueINS1J_23Sm100TmaWarpSpecializedILi1ELi1ELi64ELb0ELb0EEEJNS5_IJSH_SG_SH_EEENS5_IJNSX_ISH_SC_EENSX_ISG_SC_EEEEESJ_SK_SJ_SK_NS1J_6fusion15FusionCallbacksIS1N_NS1S_17LinearCombinationISJ_fSJ_fLNS_15FloatRoundStyleE2EEES1O_S1R_JEEENS4_5SM1004TMEM4LOAD26SM100_TMEM_LOAD_32dp32b64xENS4_13SM90_TMA_LOADENS16_INS17_ILi2ELi4ELi3EEES1A_NSX_INS5_IJS1B_SG_EEENS5_IJSG_SC_EEEEEEENS4_39AutoVectorizingCopyWithAssumedAlignmentILi128EEENS4_14SM90_TMA_STOREES27_S29_S29_EEEvvEEEEvNT_6ParamsE,"",@"SHT_CUDA_INFO"
	.sectionflags	@""
	.align	4


	//----- nvinfo : EIATTR_CUDA_API_VERSION
	.align		4
        /*0000*/ 	.byte	0x04, 0x37
        /*0002*/ 	.short	(.L_31 - .L_30)
.L_30:
        /*0004*/ 	.word	0x00000082


	//----- nvinfo : EIATTR_KPARAM_INFO
	.align		4
.L_31:
        /*0008*/ 	.byte	0x04, 0x17
        /*000a*/ 	.short	(.L_33 - .L_32)
.L_32:
        /*000c*/ 	.word	0x00000000
        /*0010*/ 	.short	0x0000
        /*0012*/ 	.short	0x0000
        /*0014*/ 	.byte	0x00, 0xf0, 0x01, 0x20


	//----- nvinfo : EIATTR_AT_ENTRY_FRAGMENTS
	.align		4
.L_33:
        /*0018*/ 	.byte	0x04, 0x4f
        /*001a*/ 	.short	(.L_35 - .L_34)


	//   ....[0]....
.L_34:
        /*001c*/ 	.word	0x00000007


	//----- nvinfo : EIATTR_RESERVED_SMEM_USED
	.align		4
.L_35:
        /*0020*/ 	.byte	0x01, 0x41
	.zero		2


	//----- nvinfo : EIATTR_SPARSE_MMA_MASK
	.align		4
        /*0024*/ 	.byte	0x03, 0x50
        /*0026*/ 	.short	0x0000


	//----- nvinfo : EIATTR_TCGEN05_2CTA_USED
	.align		4
        /*0028*/ 	.byte	0x01, 0x52
	.zero		2


	//----- nvinfo : EIATTR_MAXREG_COUNT
	.align		4
        /*002c*/ 	.byte	0x03, 0x1b
        /*002e*/ 	.short	0x00ff


	//----- nvinfo : EIATTR_NUM_BARRIERS
	.align		4
        /*0030*/ 	.byte	0x02, 0x4c
        /*0032*/ 	.byte	0x07
	.zero		1


	//----- nvinfo : EIATTR_EXTERNS
	.align		4
        /*0034*/ 	.byte	0x04, 0x0f
        /*0036*/ 	.short	(.L_37 - .L_36)


	//   ....[0]....
	.align		4
.L_36:
        /*0038*/ 	.word	index@(__assertfail)


	//----- nvinfo : EIATTR_MERCURY_ISA_VERSION
	.align		4
.L_37:
        /*003c*/ 	.byte	0x03, 0x5f
        /*003e*/ 	.short	0x0101


	//----- nvinfo : EIATTR_INT_WARP_WIDE_INSTR_OFFSETS
	.align		4
        /*0040*/ 	.byte	0x04, 0x31
        /*0042*/ 	.short	(.L_39 - .L_38)


	//   ....[0]....
.L_38:
        /*0044*/ 	.word	0x00000d70


	//   ....[1]....
        /*0048*/ 	.word	0x00000e20


	//   ....[2]....
        /*004c*/ 	.word	0x000042c0


	//   ....[3]....
        /*0050*/ 	.word	0x000042f0


	//   ....[4]....
        /*0054*/ 	.word	0x00004310


	//   ....[5]....
        /*0058*/ 	.word	0x00004e50


	//   ....[6]....
        /*005c*/ 	.word	0x00004f00


	//----- nvinfo : EIATTR_COOP_GROUP_MASK_REGIDS
	.align		4
.L_39:
        /*0060*/ 	.byte	0x04, 0x29
        /*0062*/ 	.short	(.L_41 - .L_40)


	//   ....[0]....
.L_40:
        /*0064*/ 	.word	0xffffffff


	//   ....[1]....
        /*0068*/ 	.word	0xffffffff


	//   ....[2]....
        /*006c*/ 	.word	0xffffffff


	//   ....[3]....
        /*0070*/ 	.word	0xffffffff


	//   ....[4]....
        /*0074*/ 	.word	0xffffffff


	//   ....[5]....
        /*0078*/ 	.word	0xffffffff


	//   ....[6]....
        /*007c*/ 	.word	0xffffffff


	//   ....[7]....
        /*0080*/ 	.word	0xffffffff


	//   ....[8]....
        /*0084*/ 	.word	0xffffffff


	//   ....[9]....
        /*0088*/ 	.word	0xffffffff


	//   ....[10]....
        /*008c*/ 	.word	0xffffffff


	//   ....[11]....
        /*0090*/ 	.word	0xffffffff


	//   ....[12]....
        /*0094*/ 	.word	0xffffffff


	//   ....[13]....
        /*0098*/ 	.word	0xffffffff


	//----- nvinfo : EIATTR_COOP_GROUP_INSTR_OFFSETS
	.align		4
.L_41:
        /*009c*/ 	.byte	0x04, 0x28
        /*009e*/ 	.short	(.L_43 - .L_42)


	//   ....[0]....
.L_42:
        /*00a0*/ 	.word	0x000000b0


	//   ....[1]....
        /*00a4*/ 	.word	0x00000510


	//   ....[2]....
        /*00a8*/ 	.word	0x000006e0


	//   ....[3]....
        /*00ac*/ 	.word	0x00000820


	//   ....[4]....
        /*00b0*/ 	.word	0x00000920


	//   ....[5]....
        /*00b4*/ 	.word	0x00000a90


	//   ....[6]....
        /*00b8*/ 	.word	0x00000c30


	//   ....[7]....
        /*00bc*/ 	.word	0x00000e90


	//   ....[8]....
        /*00c0*/ 	.word	0x000021d0


	//   ....[9]....
        /*00c4*/ 	.word	0x000030a0


	//   ....[10]....
        /*00c8*/ 	.word	0x00003570


	//   ....[11]....
        /*00cc*/ 	.word	0x000035a0


	//   ....[12]....
        /*00d0*/ 	.word	0x000041c0


	//   ....[13]....
        /*00d4*/ 	.word	0x000043d0


	//----- nvinfo : EIATTR_VRC_CTA_INIT_COUNT
	.align		4
.L_43:
        /*00d8*/ 	.byte	0x02, 0x4a
        /*00da*/ 	.byte	0x80
	.zero		1


	//----- nvinfo : EIATTR_SYSCALL_OFFSETS
	.align		4
        /*00dc*/ 	.byte	0x04, 0x46
        /*00de*/ 	.short	(.L_45 - .L_44)


	//   ....[0]....
.L_44:
        /*00e0*/ 	.word	0x00005a40


	//   ....[1]....
        /*00e4*/ 	.word	0x00005b80


	//   ....[2]....
        /*00e8*/ 	.word	0x00006350


	//----- nvinfo : EIATTR_MBARRIER_INSTR_OFFSETS
	.align		4
.L_45:
        /*00ec*/ 	.byte	0x04, 0x39
        /*00ee*/ 	.short	(.L_47 - .L_46)


	//   ....[0]....
.L_46:
        /*00f0*/ 	.word	0x00000650
        /*00f4*/ 	.word	0x000000ff
        /*00f8*/ 	.word	0x00000000
        /*00fc*/ 	.short	0x0100
        /*00fe*/ 	.byte	0x04
	.zero		1


	//   ....[1]....
        /*0100*/ 	.word	0x00000660
        /*0104*/ 	.word	0x000000ff
        /*0108*/ 	.word	0x00000020
        /*010c*/ 	.short	0x0100
        /*010e*/ 	.byte	0x04
	.zero		1


	//   ....[2]....
        /*0110*/ 	.word	0x00000670
        /*0114*/ 	.word	0x000000ff
        /*0118*/ 	.word	0x00000008
        /*011c*/ 	.short	0x0100
        /*011e*/ 	.byte	0x04
	.zero		1


	//   ....[3]....
        /*0120*/ 	.word	0x00000680
        /*0124*/ 	.word	0x000000ff
        /*0128*/ 	.word	0x00000028
        /*012c*/ 	.short	0x0100
        /*012e*/ 	.byte	0x04
	.zero		1


	//   ....[4]....
        /*0130*/ 	.word	0x00000690
        /*0134*/ 	.word	0x000000ff
        /*0138*/ 	.word	0x00000010
        /*013c*/ 	.short	0x0100
        /*013e*/ 	.byte	0x04
	.zero		1


	//   ....[5]....
        /*0140*/ 	.word	0x000006a0
        /*0144*/ 	.word	0x000000ff
        /*0148*/ 	.word	0x00000030
        /*014c*/ 	.short	0x0100
        /*014e*/ 	.byte	0x04
	.zero		1


	//   ....[6]....
        /*0150*/ 	.word	0x000006b0
        /*0154*/ 	.word	0x000000ff
        /*0158*/ 	.word	0x00000018
        /*015c*/ 	.short	0x0100
        /*015e*/ 	.byte	0x04
	.zero		1


	//   ....[7]....
        /*0160*/ 	.word	0x000006c0
        /*0164*/ 	.word	0x000000ff
        /*0168*/ 	.word	0x00000038
        /*016c*/ 	.short	0x0100
        /*016e*/ 	.byte	0x04
	.zero		1


	//   ....[8]....
        /*0170*/ 	.word	0x000007f0
        /*0174*/ 	.word	0x000000ff
        /*0178*/ 	.word	0x00000040
        /*017c*/ 	.short	0x0100
        /*017e*/ 	.byte	0x04
	.zero		1


	//   ....[9]....
        /*0180*/ 	.word	0x00000800
        /*0184*/ 	.word	0x000000ff
        /*0188*/ 	.word	0x00000048
        /*018c*/ 	.short	0x0100
        /*018e*/ 	.byte	0x04
	.zero		1


	//   ....[10]....
        /*0190*/ 	.word	0x000008f0
        /*0194*/ 	.word	0x000000ff
        /*0198*/ 	.word	0x00000050
        /*019c*/ 	.short	0x0100
        /*019e*/ 	.byte	0x06
	.zero		1


	//   ....[11]....
        /*01a0*/ 	.word	0x00000900
        /*01a4*/ 	.word	0x000000ff
        /*01a8*/ 	.word	0x00000058
        /*01ac*/ 	.short	0x0100
        /*01ae*/ 	.byte	0x06
	.zero		1


	//   ....[12]....
        /*01b0*/ 	.word	0x00000a40
        /*01b4*/ 	.word	0x000000ff
        /*01b8*/ 	.word	0x00000060
        /*01bc*/ 	.short	0x0100
        /*01be*/ 	.byte	0x06
	.zero		1


	//   ....[13]....
        /*01c0*/ 	.word	0x00000a50
        /*01c4*/ 	.word	0x000000ff
        /*01c8*/ 	.word	0x00000070
        /*01cc*/ 	.short	0x0100
        /*01ce*/ 	.byte	0x06
	.zero		1


	//   ....[14]....
        /*01d0*/ 	.word	0x00000a60
        /*01d4*/ 	.word	0x000000ff
        /*01d8*/ 	.word	0x00000068
        /*01dc*/ 	.short	0x0100
        /*01de*/ 	.byte	0x06
	.zero		1


	//   ....[15]....
        /*01e0*/ 	.word	0x00000a70
        /*01e4*/ 	.word	0x000000ff
        /*01e8*/ 	.word	0x00000078
        /*01ec*/ 	.short	0x0100
        /*01ee*/ 	.byte	0x06
	.zero		1


	//   ....[16]....
        /*01f0*/ 	.word	0x00000ba0
        /*01f4*/ 	.word	0x000000ff
        /*01f8*/ 	.word	0x00000080
        /*01fc*/ 	.short	0x0100
        /*01fe*/ 	.byte	0x04
	.zero		1


	//   ....[17]....
        /*0200*/ 	.word	0x00000bb0
        /*0204*/ 	.word	0x000000ff
        /*0208*/ 	.word	0x000000a0
        /*020c*/ 	.short	0x0100
        /*020e*/ 	.byte	0x04
	.zero		1


	//   ....[18]....
        /*0210*/ 	.word	0x00000bc0
        /*0214*/ 	.word	0x000000ff
        /*0218*/ 	.word	0x00000088
        /*021c*/ 	.short	0x0100
        /*021e*/ 	.byte	0x04
	.zero		1


	//   ....[19]....
        /*0220*/ 	.word	0x00000bd0
        /*0224*/ 	.word	0x000000ff
        /*0228*/ 	.word	0x000000a8
        /*022c*/ 	.short	0x0100
        /*022e*/ 	.byte	0x04
	.zero		1


	//   ....[20]....
        /*0230*/ 	.word	0x00000be0
        /*0234*/ 	.word	0x000000ff
        /*0238*/ 	.word	0x00000090
        /*023c*/ 	.short	0x0100
        /*023e*/ 	.byte	0x04
	.zero		1


	//   ....[21]....
        /*0240*/ 	.word	0x00000bf0
        /*0244*/ 	.word	0x000000ff
        /*0248*/ 	.word	0x000000b0
        /*024c*/ 	.short	0x0100
        /*024e*/ 	.byte	0x04
	.zero		1


	//   ....[22]....
        /*0250*/ 	.word	0x00000c00
        /*0254*/ 	.word	0x000000ff
        /*0258*/ 	.word	0x00000098
        /*025c*/ 	.short	0x0100
        /*025e*/ 	.byte	0x04
	.zero		1


	//   ....[23]....
        /*0260*/ 	.word	0x00000c10
        /*0264*/ 	.word	0x000000ff
        /*0268*/ 	.word	0x000000b8
        /*026c*/ 	.short	0x0100
        /*026e*/ 	.byte	0x04
	.zero		1


	//   ....[24]....
        /*0270*/ 	.word	0x00000d10
        /*0274*/ 	.word	0x000000ff
        /*0278*/ 	.word	0x000000c0
        /*027c*/ 	.short	0x0100
        /*027e*/ 	.byte	0x04
	.zero		1


	//   ....[25]....
        /*0280*/ 	.word	0x00000d20
        /*0284*/ 	.word	0x000000ff
        /*0288*/ 	.word	0x000000d0
        /*028c*/ 	.short	0x0100
        /*028e*/ 	.byte	0x04
	.zero		1


	//   ....[26]....
        /*0290*/ 	.word	0x00000d30
        /*0294*/ 	.word	0x000000ff
        /*0298*/ 	.word	0x000000c8
        /*029c*/ 	.short	0x0100
        /*029e*/ 	.byte	0x04
	.zero		1


	//   ....[27]....
        /*02a0*/ 	.word	0x00000d40
        /*02a4*/ 	.word	0x000000ff
        /*02a8*/ 	.word	0x000000d8
        /*02ac*/ 	.short	0x0100
        /*02ae*/ 	.byte	0x04
	.zero		1


	//   ....[28]....
        /*02b0*/ 	.word	0x00000e40
        /*02b4*/ 	.word	0x000000ff
        /*02b8*/ 	.word	0x000000e0
        /*02bc*/ 	.short	0x0100
        /*02be*/ 	.byte	0x06
	.zero		1


	//   ....[29]....
        /*02c0*/ 	.word	0x00001a20
        /*02c4*/ 	.word	0x00000000
        /*02c8*/ 	.word	0x000000d0
        /*02cc*/ 	.short	0x010a
        /*02ce*/ 	.byte	0xff
	.zero		1


	//   ....[30]....
        /*02d0*/ 	.word	0x00001a50
        /*02d4*/ 	.word	0x00000000
        /*02d8*/ 	.word	0x000000c0
        /*02dc*/ 	.short	0x0101
        /*02de*/ 	.byte	0xff
	.zero		1


	//   ....[31]....
        /*02e0*/ 	.word	0x00001af0
        /*02e4*/ 	.word	0x000000ff
        /*02e8*/ 	.word	0x00000020
        /*02ec*/ 	.short	0x010a
        /*02ee*/ 	.byte	0x04
	.zero		1


	//   ....[32]....
        /*02f0*/ 	.word	0x00001bc0
        /*02f4*/ 	.word	0x000000ff
        /*02f8*/ 	.word	0x00000020
        /*02fc*/ 	.short	0x010a
        /*02fe*/ 	.byte	0x21
	.zero		1


	//   ....[33]....
        /*0300*/ 	.word	0x00001d70
        /*0304*/ 	.word	0x000000ff
        /*0308*/ 	.word	0x00000020
        /*030c*/ 	.short	0x010a
        /*030e*/ 	.byte	0x05
	.zero		1


	//   ....[34]....
        /*0310*/ 	.word	0x00001e80
        /*0314*/ 	.word	0x000000ff
        /*0318*/ 	.word	0x00000058
        /*031c*/ 	.short	0x0101
        /*031e*/ 	.byte	0x0d
	.zero		1


	//   ....[35]....
        /*0320*/ 	.word	0x00001ea0
        /*0324*/ 	.word	0x000000ff
        /*0328*/ 	.word	0x00000020
        /*032c*/ 	.short	0x010a
        /*032e*/ 	.byte	0x04
	.zero		1


	//   ....[36]....
        /*0330*/ 	.word	0x00001f20
        /*0334*/ 	.word	0x000000ff
        /*0338*/ 	.word	0x00000020
        /*033c*/ 	.short	0x010a
        /*033e*/ 	.byte	0x11
	.zero		1


	//   ....[37]....
        /*0340*/ 	.word	0x000020c0
        /*0344*/ 	.word	0x000000ff
        /*0348*/ 	.word	0x00000020
        /*034c*/ 	.short	0x010a
        /*034e*/ 	.byte	0x05
	.zero		1


	//   ....[38]....
        /*0350*/ 	.word	0x00002200
        /*0354*/ 	.word	0x00000003
        /*0358*/ 	.word	0x00000060
        /*035c*/ 	.short	0x010a
        /*035e*/ 	.byte	0xff
	.zero		1


	//   ....[39]....
        /*0360*/ 	.word	0x00002350
        /*0364*/ 	.word	0x00000000
        /*0368*/ 	.word	0x00000000
        /*036c*/ 	.short	0x0101
        /*036e*/ 	.byte	0xff
	.zero		1


	//   ....[40]....
        /*0370*/ 	.word	0x000028f0
        /*0374*/ 	.word	0x000000ff
        /*0378*/ 	.word	0x00000000
        /*037c*/ 	.short	0x010a
        /*037e*/ 	.byte	0x04
	.zero		1


	//   ....[41]....
        /*0380*/ 	.word	0x00002980
        /*0384*/ 	.word	0x000000ff
        /*0388*/ 	.word	0x00000000
        /*038c*/ 	.short	0x010a
        /*038e*/ 	.byte	0x05
	.zero		1


	//   ....[42]....
        /*0390*/ 	.word	0x00002a10
        /*0394*/ 	.word	0x000000ff
        /*0398*/ 	.word	0x00000000
        /*039c*/ 	.short	0x010a
        /*039e*/ 	.byte	0x05
	.zero		1


	//   ....[43]....
        /*03a0*/ 	.word	0x00002ab0
        /*03a4*/ 	.word	0x00000000
        /*03a8*/ 	.word	0x00000000
        /*03ac*/ 	.short	0x010a
        /*03ae*/ 	.byte	0xff
	.zero		1


	//   ....[44]....
        /*03b0*/ 	.word	0x00002bf0
        /*03b4*/ 	.word	0x00000002
        /*03b8*/ 	.word	0x000000c0
        /*03bc*/ 	.short	0x010a
        /*03be*/ 	.byte	0xff
	.zero		1


	//   ....[45]....
        /*03c0*/ 	.word	0x00002c60
        /*03c4*/ 	.word	0x00000002
        /*03c8*/ 	.word	0x00000000
        /*03cc*/ 	.short	0x0101
        /*03ce*/ 	.byte	0xff
	.zero		1


	//   ....[46]....
        /*03d0*/ 	.word	0x00002c80
        /*03d4*/ 	.word	0x000000ff
        /*03d8*/ 	.word	0x00000070
        /*03dc*/ 	.short	0x010a
        /*03de*/ 	.byte	0x04
	.zero		1


	//   ....[47]....
        /*03e0*/ 	.word	0x00002da0
        /*03e4*/ 	.word	0x00000002
        /*03e8*/ 	.word	0x00000060
        /*03ec*/ 	.short	0x010a
        /*03ee*/ 	.byte	0xff
	.zero		1


	//   ....[48]....
        /*03f0*/ 	.word	0x00002ea0
        /*03f4*/ 	.word	0x00000002
        /*03f8*/ 	.word	0x00000000
        /*03fc*/ 	.short	0x0101
        /*03fe*/ 	.byte	0xff
	.zero		1


	//   ....[49]....
        /*0400*/ 	.word	0x00002f30
        /*0404*/ 	.word	0x000000ff
        /*0408*/ 	.word	0x00000070
        /*040c*/ 	.short	0x0106
        /*040e*/ 	.byte	0x04
	.zero		1


	//   ....[50]....
        /*0410*/ 	.word	0x00002f50
        /*0414*/ 	.word	0x000000ff
        /*0418*/ 	.word	0x00000070
        /*041c*/ 	.short	0x010a
        /*041e*/ 	.byte	0x04
	.zero		1


	//   ....[51]....
        /*0420*/ 	.word	0x00002fe0
        /*0424*/ 	.word	0x000000ff
        /*0428*/ 	.word	0x00000070
        /*042c*/ 	.short	0x0106
        /*042e*/ 	.byte	0x07
	.zero		1


	//   ....[52]....
        /*0430*/ 	.word	0x00003020
        /*0434*/ 	.word	0x00000000
        /*0438*/ 	.word	0x00000070
        /*043c*/ 	.short	0x010a
        /*043e*/ 	.byte	0xff
	.zero		1


	//   ....[53]....
        /*0440*/ 	.word	0x00003270
        /*0444*/ 	.word	0x000000ff
        /*0448*/ 	.word	0x00000008
        /*044c*/ 	.short	0x010a
        /*044e*/ 	.byte	0x05
	.zero		1


	//   ....[54]....
        /*0450*/ 	.word	0x00003290
        /*0454*/ 	.word	0x000000ff
        /*0458*/ 	.word	0x00000008
        /*045c*/ 	.short	0x010a
        /*045e*/ 	.byte	0x05
	.zero		1


	//   ....[55]....
        /*0460*/ 	.word	0x00003420
        /*0464*/ 	.word	0x000000ff
        /*0468*/ 	.word	0x00000008
        /*046c*/ 	.short	0x010a
        /*046e*/ 	.byte	0x05
	.zero		1


	//   ....[56]....
        /*0470*/ 	.word	0x00003440
        /*0474*/ 	.word	0x000000ff
        /*0478*/ 	.word	0x00000008
        /*047c*/ 	.short	0x010a
        /*047e*/ 	.byte	0x05
	.zero		1


	//   ....[57]....
        /*0480*/ 	.word	0x00003500
        /*0484*/ 	.word	0x000000ff
        /*0488*/ 	.word	0x00000000
        /*048c*/ 	.short	0x0101
        /*048e*/ 	.byte	0x04
	.zero		1


	//   ....[58]....
        /*0490*/ 	.word	0x00003840
        /*0494*/ 	.word	0x00000000
        /*0498*/ 	.word	0x00000060
        /*049c*/ 	.short	0x010a
        /*049e*/ 	.byte	0xff
	.zero		1


	//   ....[59]....
        /*04a0*/ 	.word	0x00003900
        /*04a4*/ 	.word	0x00000000
        /*04a8*/ 	.word	0x00000000
        /*04ac*/ 	.short	0x0101
        /*04ae*/ 	.byte	0xff
	.zero		1


	//   ....[60]....
        /*04b0*/ 	.word	0x000039c0
        /*04b4*/ 	.word	0x000000ff
        /*04b8*/ 	.word	0x00000000
        /*04bc*/ 	.short	0x010a
        /*04be*/ 	.byte	0x04
	.zero		1


	//   ....[61]....
        /*04c0*/ 	.word	0x000039d0
        /*04c4*/ 	.word	0x000000ff
        /*04c8*/ 	.word	0x000000a0
        /*04cc*/ 	.short	0x010a
        /*04ce*/ 	.byte	0x1f
	.zero		1


	//   ....[62]....
        /*04d0*/ 	.word	0x00003a80
        /*04d4*/ 	.word	0x000000ff
        /*04d8*/ 	.word	0x00000000
        /*04dc*/ 	.short	0x010a
        /*04de*/ 	.byte	0x05
	.zero		1


	//   ....[63]....
        /*04e0*/ 	.word	0x00003bb0
        /*04e4*/ 	.word	0x000000ff
        /*04e8*/ 	.word	0x00000000
        /*04ec*/ 	.short	0x010a
        /*04ee*/ 	.byte	0x04
	.zero		1


	//   ....[64]....
        /*04f0*/ 	.word	0x00003eb0
        /*04f4*/ 	.word	0x000000ff
        /*04f8*/ 	.word	0x00000000
        /*04fc*/ 	.short	0x010a
        /*04fe*/ 	.byte	0x04
	.zero		1


	//   ....[65]....
        /*0500*/ 	.word	0x00003f40
        /*0504*/ 	.word	0x000000ff
        /*0508*/ 	.word	0x00000000
        /*050c*/ 	.short	0x010a
        /*050e*/ 	.byte	0x05
	.zero		1


	//   ....[66]....
        /*0510*/ 	.word	0x00003fd0
        /*0514*/ 	.word	0x000000ff
        /*0518*/ 	.word	0x00000000
        /*051c*/ 	.short	0x010a
        /*051e*/ 	.byte	0x05
	.zero		1


	//   ....[67]....
        /*0520*/ 	.word	0x00004070
        /*0524*/ 	.word	0x00000000
        /*0528*/ 	.word	0x00000000
        /*052c*/ 	.short	0x010a
        /*052e*/ 	.byte	0xff
	.zero		1


	//   ....[68]....
        /*0530*/ 	.word	0x000040b0
        /*0534*/ 	.word	0x00000000
        /*0538*/ 	.word	0x00000000
        /*053c*/ 	.short	0x010a
        /*053e*/ 	.byte	0xff
	.zero		1


	//   ....[69]....
        /*0540*/ 	.word	0x00004120
        /*0544*/ 	.word	0x000000ff
        /*0548*/ 	.word	0x00000000
        /*054c*/ 	.short	0x0101
        /*054e*/ 	.byte	0x04
	.zero		1


	//   ....[70]....
        /*0550*/ 	.word	0x00004160
        /*0554*/ 	.word	0x000000ff
        /*0558*/ 	.word	0x000000e0
        /*055c*/ 	.short	0x010a
        /*055e*/ 	.byte	0x1a
	.zero		1


	//   ....[71]....
        /*0560*/ 	.word	0x000041b0
        /*0564*/ 	.word	0x000000ff
        /*0568*/ 	.word	0x00000000
        /*056c*/ 	.short	0x0101
        /*056e*/ 	.byte	0x04
	.zero		1


	//   ....[72]....
        /*0570*/ 	.word	0x00004630
        /*0574*/ 	.word	0x00000007
        /*0578*/ 	.word	0x00000060
        /*057c*/ 	.short	0x010a
        /*057e*/ 	.byte	0xff
	.zero		1


	//   ....[73]....
        /*0580*/ 	.word	0x000047a0
        /*0584*/ 	.word	0x00000000
        /*0588*/ 	.word	0x00000000
        /*058c*/ 	.short	0x0101
        /*058e*/ 	.byte	0xff
	.zero		1


	//   ....[74]....
        /*0590*/ 	.word	0x00004c10
        /*0594*/ 	.word	0x000000ff
        /*0598*/ 	.word	0x00000058
        /*059c*/ 	.short	0x010a
        /*059e*/ 	.byte	0x11
	.zero		1


	//   ....[75]....
        /*05a0*/ 	.word	0x00004d90
        /*05a4*/ 	.word	0x000000ff
        /*05a8*/ 	.word	0x00000048
        /*05ac*/ 	.short	0x010a
        /*05ae*/ 	.byte	0x11
	.zero		1


	//   ....[76]....
        /*05b0*/ 	.word	0x00004fa0
        /*05b4*/ 	.word	0x000000ff
        /*05b8*/ 	.word	0x00000040
        /*05bc*/ 	.short	0x010b
        /*05be*/ 	.byte	0x11
	.zero		1


	//   ....[77]....
        /*05c0*/ 	.word	0x00004fb0
        /*05c4*/ 	.word	0x000000ff
        /*05c8*/ 	.word	0x00000000
        /*05cc*/ 	.short	0x0101
        /*05ce*/ 	.byte	0x1b
	.zero		1


	//   ....[78]....
        /*05d0*/ 	.word	0x00004ff0
        /*05d4*/ 	.word	0x00000000
        /*05d8*/ 	.word	0x00000048
        /*05dc*/ 	.short	0x010a
        /*05de*/ 	.byte	0xff
	.zero		1


	//   ....[79]....
        /*05e0*/ 	.word	0x00005310
        /*05e4*/ 	.word	0x00000003
        /*05e8*/ 	.word	0x00000060
        /*05ec*/ 	.short	0x010a
        /*05ee*/ 	.byte	0xff
	.zero		1


	//   ....[80]....
        /*05f0*/ 	.word	0x00005490
        /*05f4*/ 	.word	0x00000000
        /*05f8*/ 	.word	0x00000000
        /*05fc*/ 	.short	0x0101
        /*05fe*/ 	.byte	0xff
	.zero		1


	//   ....[81]....
        /*0600*/ 	.word	0x00005f20
        /*0604*/ 	.word	0x000000ff
        /*0608*/ 	.word	0x00000040
        /*060c*/ 	.short	0x010a
        /*060e*/ 	.byte	0x2c
	.zero		1


	//   ....[82]....
        /*0610*/ 	.word	0x00005f30
        /*0614*/ 	.word	0x0000008f
        /*0618*/ 	.word	0x00000080
        /*061c*/ 	.short	0x010a
        /*061e*/ 	.byte	0xff
	.zero		1


	//   ....[83]....
        /*0620*/ 	.word	0x000060c0
        /*0624*/ 	.word	0x000000ff
        /*0628*/ 	.word	0x00000040
        /*062c*/ 	.short	0x010a
        /*062e*/ 	.byte	0x2c
	.zero		1


	//   ....[84]....
        /*0630*/ 	.word	0x000061d0
        /*0634*/ 	.word	0x000000ff
        /*0638*/ 	.word	0x00000000
        /*063c*/ 	.short	0x0101
        /*063e*/ 	.byte	0x04
	.zero		1


	//   ....[85]....
        /*0640*/ 	.word	0x00006230
        /*0644*/ 	.word	0x0000008f
        /*0648*/ 	.word	0x00000080
        /*064c*/ 	.short	0x010a
        /*064e*/ 	.byte	0xff
	.zero		1


	//   ....[86]....
        /*0650*/ 	.word	0x00006820
        /*0654*/ 	.word	0x0000008f
        /*0658*/ 	.word	0x00000000
        /*065c*/ 	.short	0x0101
        /*065e*/ 	.byte	0xff
	.zero		1


	//   ....[87]....
        /*0660*/ 	.word	0x00007680
        /*0664*/ 	.word	0x00000000
        /*0668*/ 	.word	0x000000d0
        /*066c*/ 	.short	0x010a
        /*066e*/ 	.byte	0xff
	.zero		1


	//   ....[88]....
        /*0670*/ 	.word	0x000076e0
        /*0674*/ 	.word	0x00000000
        /*0678*/ 	.word	0x00000020
        /*067c*/ 	.short	0x010a
        /*067e*/ 	.byte	0xff
	.zero		1


	//   ....[89]....
        /*0680*/ 	.word	0x00007740
        /*0684*/ 	.word	0x00000000
        /*0688*/ 	.word	0x00000020
        /*068c*/ 	.short	0x010a
        /*068e*/ 	.byte	0xff
	.zero		1


	//   ....[90]....
        /*0690*/ 	.word	0x00007790
        /*0694*/ 	.word	0x00000003
        /*0698*/ 	.word	0x00000060
        /*069c*/ 	.short	0x010a
        /*069e*/ 	.byte	0xff
	.zero		1


	//   ....[91]....
        /*06a0*/ 	.word	0x000077f0
        /*06a4*/ 	.word	0x00000000
        /*06a8*/ 	.word	0x00000000
        /*06ac*/ 	.short	0x010a
        /*06ae*/ 	.byte	0xff
	.zero		1


	//   ....[92]....
        /*06b0*/ 	.word	0x00007850
        /*06b4*/ 	.word	0x00000000
        /*06b8*/ 	.word	0x00000000
        /*06bc*/ 	.short	0x010a
        /*06be*/ 	.byte	0xff
	.zero		1


	//   ....[93]....
        /*06c0*/ 	.word	0x000078b0
        /*06c4*/ 	.word	0x00000000
        /*06c8*/ 	.word	0x00000000
        /*06cc*/ 	.short	0x010a
        /*06ce*/ 	.byte	0xff
	.zero		1


	//   ....[94]....
        /*06d0*/ 	.word	0x00007900
        /*06d4*/ 	.word	0x00000002
        /*06d8*/ 	.word	0x000000c0
        /*06dc*/ 	.short	0x010a
        /*06de*/ 	.byte	0xff
	.zero		1


	//   ....[95]....
        /*06e0*/ 	.word	0x00007960
        /*06e4*/ 	.word	0x00000002
        /*06e8*/ 	.word	0x00000070
        /*06ec*/ 	.short	0x010a
        /*06ee*/ 	.byte	0xff
	.zero		1


	//   ....[96]....
        /*06f0*/ 	.word	0x000079b0
        /*06f4*/ 	.word	0x00000002
        /*06f8*/ 	.word	0x00000060
        /*06fc*/ 	.short	0x010a
        /*06fe*/ 	.byte	0xff
	.zero		1


	//   ....[97]....
        /*0700*/ 	.word	0x00007a10
        /*0704*/ 	.word	0x00000000
        /*0708*/ 	.word	0x00000070
        /*070c*/ 	.short	0x010a
        /*070e*/ 	.byte	0xff
	.zero		1


	//   ....[98]....
        /*0710*/ 	.word	0x00007a70
        /*0714*/ 	.word	0x00000005
        /*0718*/ 	.word	0x00000008
        /*071c*/ 	.short	0x010a
        /*071e*/ 	.byte	0xff
	.zero		1


	//   ....[99]....
        /*0720*/ 	.word	0x00007b60
        /*0724*/ 	.word	0x00000000
        /*0728*/ 	.word	0x00000008
        /*072c*/ 	.short	0x010a
        /*072e*/ 	.byte	0xff
	.zero		1


	//   ....[100]....
        /*0730*/ 	.word	0x00007bb0
        /*0734*/ 	.word	0x00000000
        /*0738*/ 	.word	0x00000060
        /*073c*/ 	.short	0x010a
        /*073e*/ 	.byte	0xff
	.zero		1


	//   ....[101]....
        /*0740*/ 	.word	0x00007c10
        /*0744*/ 	.word	0x00000000
        /*0748*/ 	.word	0x000000a0
        /*074c*/ 	.short	0x010a
        /*074e*/ 	.byte	0xff
	.zero		1


	//   ....[102]....
        /*0750*/ 	.word	0x00007c70
        /*0754*/ 	.word	0x00000000
        /*0758*/ 	.word	0x00000000
        /*075c*/ 	.short	0x010a
        /*075e*/ 	.byte	0xff
	.zero		1


	//   ....[103]....
        /*0760*/ 	.word	0x00007cd0
        /*0764*/ 	.word	0x00000000
        /*0768*/ 	.word	0x00000000
        /*076c*/ 	.short	0x010a
        /*076e*/ 	.byte	0xff
	.zero		1


	//   ....[104]....
        /*0770*/ 	.word	0x00007d30
        /*0774*/ 	.word	0x00000000
        /*0778*/ 	.word	0x00000000
        /*077c*/ 	.short	0x010a
        /*077e*/ 	.byte	0xff
	.zero		1


	//   ....[105]....
        /*0780*/ 	.word	0x00007d90
        /*0784*/ 	.word	0x00000000
        /*0788*/ 	.word	0x00000000
        /*078c*/ 	.short	0x010a
        /*078e*/ 	.byte	0xff
	.zero		1


	//   ....[106]....
        /*0790*/ 	.word	0x00007df0
        /*0794*/ 	.word	0x00000000
        /*0798*/ 	.word	0x000000e0
        /*079c*/ 	.short	0x010a
        /*079e*/ 	.byte	0xff
	.zero		1


	//   ....[107]....
        /*07a0*/ 	.word	0x00007e40
        /*07a4*/ 	.word	0x00000007
        /*07a8*/ 	.word	0x00000060
        /*07ac*/ 	.short	0x010a
        /*07ae*/ 	.byte	0xff
	.zero		1


	//   ....[108]....
        /*07b0*/ 	.word	0x00007ea0
        /*07b4*/ 	.word	0x00000000
        /*07b8*/ 	.word	0x00000058
        /*07bc*/ 	.short	0x010a
        /*07be*/ 	.byte	0xff
	.zero		1


	//   ....[109]....
        /*07c0*/ 	.word	0x00007f00
        /*07c4*/ 	.word	0x00000000
        /*07c8*/ 	.word	0x00000048
        /*07cc*/ 	.short	0x010a
        /*07ce*/ 	.byte	0xff
	.zero		1


	//   ....[110]....
        /*07d0*/ 	.word	0x00007f50
        /*07d4*/ 	.word	0x00000003
        /*07d8*/ 	.word	0x00000060
        /*07dc*/ 	.short	0x010a
        /*07de*/ 	.byte	0xff
	.zero		1


	//   ....[111]....
        /*07e0*/ 	.word	0x00007fb0
        /*07e4*/ 	.word	0x00000000
        /*07e8*/ 	.word	0x00000040
        /*07ec*/ 	.short	0x010a
        /*07ee*/ 	.byte	0xff
	.zero		1


	//   ....[112]....
        /*07f0*/ 	.word	0x00008000
        /*07f4*/ 	.word	0x0000008f
        /*07f8*/ 	.word	0x00000080
        /*07fc*/ 	.short	0x010a
        /*07fe*/ 	.byte	0xff
	.zero		1


	//----- nvinfo : EIATTR_NUM_MBARRIERS
	.align		4
.L_47:
        /*0800*/ 	.byte	0x03, 0x38
        /*0802*/ 	.short	0x001d


	//----- nvinfo : EIATTR_EXIT_INSTR_OFFSETS
	.align		4
        /*0804*/ 	.byte	0x04, 0x1c
        /*0806*/ 	.short	(.L_49 - .L_48)


	//   ....[0]....
.L_48:
        /*0808*/ 	.word	0x00002ae0


	//   ....[1]....
        /*080c*/ 	.word	0x00002ff0


	//   ....[2]....
        /*0810*/ 	.word	0x00003050


	//   ....[3]....
        /*0814*/ 	.word	0x000043e0


	//   ....[4]....
        /*0818*/ 	.word	0x00005020


	//   ....[5]....
        /*081c*/ 	.word	0x00005060


	//   ....[6]....
        /*0820*/ 	.word	0x00007670


	//----- nvinfo : EIATTR_MAX_THREADS
	.align		4
.L_49:
        /*0824*/ 	.byte	0x04, 0x05
        /*0826*/ 	.short	(.L_51 - .L_50)
.L_50:
        /*0828*/ 	.word	0x00000100
        /*082c*/ 	.word	0x00000001
        /*0830*/ 	.word	0x00000001


	//----- nvinfo : EIATTR_CRS_STACK_SIZE
	.align		4
.L_51:
        /*0834*/ 	.byte	0x04, 0x1e
        /*0836*/ 	.short	(.L_53 - .L_52)
.L_52:
        /*0838*/ 	.word	0x00000000


	//----- nvinfo : EIATTR_CBANK_PARAM_SIZE
	.align		4
.L_53:
        /*083c*/ 	.byte	0x03, 0x19
        /*083e*/ 	.short	0x0800


	//----- nvinfo : EIATTR_PARAM_CBANK
	.align		4
        /*0840*/ 	.byte	0x04, 0x0a
        /*0842*/ 	.short	(.L_55 - .L_54)
	.align		4
.L_54:
        /*0844*/ 	.word	index@(.nv.constant0._ZN7cutlass13device_kernelINS_4gemm6kernel13GemmUniversalIN4cute5tupleIJiiiiEEENS1_10collective13CollectiveMmaINS1_35MainloopSm100TmaUmmaWarpSpecializedILi4ELi2ELi4ENS5_IJNS4_1CILi2EEESB_NSA_ILi1EEEEEEEENS5_IJNSA_ILi256EEENSA_ILi64EEENSA_ILi128EEEEEENS_12float_e4m3_tENS5_IJlSC_lEEESJ_SK_NS4_8TiledMMAINS4_8MMA_AtomIJNS4_10MMA_TraitsINS4_25SM100_MMA_F8F6F4_2x1SM_SSEJSJ_SJ_fSF_SG_NS4_17integral_constantINS4_4UMMA5MajorELSR_0EEESS_NSP_INSQ_7ScaleInELST_0EEESU_EEEEEENS4_6LayoutINS5_IJSC_SC_SC_EEENS5_IJNSA_ILi0EEESZ_SZ_EEEEENS5_IJNS4_10UnderscoreES12_S12_EEEEENS4_28SM100_TMA_2SM_LOAD_MULTICASTENS4_14ComposedLayoutINS4_7SwizzleILi3ELi4ELi3EEENS4_18smem_ptr_flag_bitsILi8EEENSX_INS5_IJNSA_ILi8EEESH_EEENS5_IJSH_SC_EEEEEEEvNS4_8identityENS4_18SM100_TMA_2SM_LOADES1F_vS1G_EENS_8epilogue10collective18CollectiveEpilogueINS1J_23Sm100TmaWarpSpecializedILi1ELi1ELi64ELb0ELb0EEEJNS5_IJSH_SG_SH_EEENS5_IJNSX_ISH_SC_EENSX_ISG_SC_EEEEESJ_SK_SJ_SK_NS1J_6fusion15FusionCallbacksIS1N_NS1S_17LinearCombinationISJ_fSJ_fLNS_15FloatRoundStyleE2EEES1O_S1R_JEEENS4_5SM1004TMEM4LOAD26SM100_TMEM_LOAD_32dp32b64xENS4_13SM90_TMA_LOADENS16_INS17_ILi2ELi4ELi3EEES1A_NSX_INS5_IJS1B_SG_EEENS5_IJSG_SC_EEEEEEENS4_39AutoVectorizingCopyWithAssumedAlignmentILi128EEENS4_14SM90_TMA_STOREES27_S29_S29_EEEvvEEEEvNT_6ParamsE)
        /*0848*/ 	.short	0x0380
        /*084a*/ 	.short	0x0800


	//----- nvinfo : EIATTR_SW_WAR
	.align		4
.L_55:
        /*084c*/ 	.byte	0x04, 0x36
        /*084e*/ 	.short	(.L_57 - .L_56)
.L_56:
        /*0850*/ 	.word	0x00000008
.L_57:


//--------------------- .nv.callgraph             --------------------------
	.section	.nv.callgraph,"",@"SHT_CUDA_CALLGRAPH"
	.align	4
	.sectionentsize	8
	.align		4
        /*0000*/ 	.word	0x00000000
	.align		4
        /*0004*/ 	.word	0xffffffff
	.align		4
        /*0008*/ 	.word	index@(_ZN7cutlass13device_kernelINS_4gemm6kernel13GemmUniversalIN4cute5tupleIJiiiiEEENS1_10collective13CollectiveMmaINS1_35MainloopSm100TmaUmmaWarpSpecializedILi4ELi2ELi4ENS5_IJNS4_1CILi2EEESB_NSA_ILi1EEEEEEEENS5_IJNSA_ILi256EEENSA_ILi64EEENSA_ILi128EEEEEENS_12float_e4m3_tENS5_IJlSC_lEEESJ_SK_NS4_8TiledMMAINS4_8MMA_AtomIJNS4_10MMA_TraitsINS4_25SM100_MMA_F8F6F4_2x1SM_SSEJSJ_SJ_fSF_SG_NS4_17integral_constantINS4_4UMMA5MajorELSR_0EEESS_NSP_INSQ_7ScaleInELST_0EEESU_EEEEEENS4_6LayoutINS5_IJSC_SC_SC_EEENS5_IJNSA_ILi0EEESZ_SZ_EEEEENS5_IJNS4_10UnderscoreES12_S12_EEEEENS4_28SM100_TMA_2SM_LOAD_MULTICASTENS4_14ComposedLayoutINS4_7SwizzleILi3ELi4ELi3EEENS4_18smem_ptr_flag_bitsILi8EEENSX_INS5_IJNSA_ILi8EEESH_EEENS5_IJSH_SC_EEEEEEEvNS4_8identityENS4_18SM100_TMA_2SM_LOADES1F_vS1G_EENS_8epilogue10collective18CollectiveEpilogueINS1J_23Sm100TmaWarpSpecializedILi1ELi1ELi64ELb0ELb0EEEJNS5_IJSH_SG_SH_EEENS5_IJNSX_ISH_SC_EENSX_ISG_SC_EEEEESJ_SK_SJ_SK_NS1J_6fusion15FusionCallbacksIS1N_NS1S_17LinearCombinationISJ_fSJ_fLNS_15FloatRoundStyleE2EEES1O_S1R_JEEENS4_5SM1004TMEM4LOAD26SM100_TMEM_LOAD_32dp32b64xENS4_13SM90_TMA_LOADENS16_INS17_ILi2ELi4ELi3EEES1A_NSX_INS5_IJS1B_SG_EEENS5_IJSG_SC_EEEEEEENS4_39AutoVectorizingCopyWithAssumedAlignmentILi128EEENS4_14SM90_TMA_STOREES27_S29_S29_EEEvvEEEEvNT_6ParamsE)
	.align		4
        /*000c*/ 	.word	index@(__assertfail)
	.align		4
        /*0010*/ 	.word	0x00000000
	.align		4
        /*0014*/ 	.word	0xfffffffe
	.align		4
        /*0018*/ 	.word	0x00000000
	.align		4
        /*001c*/ 	.word	0xfffffffd
	.align		4
        /*0020*/ 	.word	0x00000000
	.align		4
        /*0024*/ 	.word	0xfffffffc


//--------------------- .nv.constant4             --------------------------
	.section	.nv.constant4,"a",@progbits
	.align	8
	.align		8
.nv.constant4:
        /*0000*/ 	.dword	__assertfail
	.align		8
        /*0008*/ 	.dword	__unnamed_1
	.align		8
        /*0010*/ 	.dword	__unnamed_2
	.align		8
        /*0018*/ 	.dword	_ZN39_INTERNAL_5976522c_4_k_cu_3cb7a0be_96344cuda3std3__45__cpo5beginE
	.align		8
        /*0020*/ 	.dword	_ZN39_INTERNAL_5976522c_4_k_cu_3cb7a0be_96344cuda3std3__45__cpo3endE
	.align		8
        /*0028*/ 	.dword	_ZN39_INTERNAL_5976522c_4_k_cu_3cb7a0be_96344cuda3std3__45__cpo6cbeginE
	.align		8
        /*0030*/ 	.dword	_ZN39_INTERNAL_5976522c_4_k_cu_3cb7a0be_96344cuda3std3__45__cpo4cendE
	.align		8
        /*0038*/ 	.dword	_ZN39_INTERNAL_5976522c_4_k_cu_3cb7a0be_96344cuda3std3__441_GLOBAL__N__5976522c_4_k_cu_3cb7a0be_96346ignoreE
	.align		8
        /*0040*/ 	.dword	_ZN39_INTERNAL_5976522c_4_k_cu_3cb7a0be_96344cuda3std3__419piecewise_constructE
	.align		8
        /*0048*/ 	.dword	_ZN39_INTERNAL_5976522c_4_k_cu_3cb7a0be_96344cuda3std3__48in_placeE
	.align		8
        /*0050*/ 	.dword	_ZN39_INTERNAL_5976522c_4_k_cu_3cb7a0be_96344cuda3std6ranges3__45__cpo4swapE
	.align		8
        /*0058*/ 	.dword	_ZN39_INTERNAL_5976522c_4_k_cu_3cb7a0be_96344cuda3std6ranges3__45__cpo9iter_moveE
	.align		8
        /*0060*/ 	.dword	_ZN39_INTERNAL_5976522c_4_k_cu_3cb7a0be_96344cute7productE
	.align		8
        /*0068*/ 	.dword	_ZN39_INTERNAL_5976522c_4_k_cu_3cb7a0be_96344cute1_E
	.align		8
        /*0070*/ 	.dword	$str$25
	.align		8
        /*0078*/ 	.dword	$str$26
	.align		8
        /*0080*/ 	.dword	$str$27
	.align		8
        /*0088*/ 	.dword	$str$28


//--------------------- .text._ZN7cutlass13device_kernelINS_4gemm6kernel13GemmUniversalIN4cute5tupleIJiiiiEEENS1_10collective13CollectiveMmaINS1_35MainloopSm100TmaUmmaWarpSpecializedILi4ELi2ELi4ENS5_IJNS4_1CILi2EEESB_NSA_ILi1EEEEEEEENS5_IJNSA_ILi256EEENSA_ILi64EEENSA_ILi128EEEEEENS_12float_e4m3_tENS5_IJlSC_lEEESJ_SK_NS4_8TiledMMAINS4_8MMA_AtomIJNS4_10MMA_TraitsINS4_25SM100_MMA_F8F6F4_2x1SM_SSEJSJ_SJ_fSF_SG_NS4_17integral_constantINS4_4UMMA5MajorELSR_0EEESS_NSP_INSQ_7ScaleInELST_0EEESU_EEEEEENS4_6LayoutINS5_IJSC_SC_SC_EEENS5_IJNSA_ILi0EEESZ_SZ_EEEEENS5_IJNS4_10UnderscoreES12_S12_EEEEENS4_28SM100_TMA_2SM_LOAD_MULTICASTENS4_14ComposedLayoutINS4_7SwizzleILi3ELi4ELi3EEENS4_18smem_ptr_flag_bitsILi8EEENSX_INS5_IJNSA_ILi8EEESH_EEENS5_IJSH_SC_EEEEEEEvNS4_8identityENS4_18SM100_TMA_2SM_LOADES1F_vS1G_EENS_8epilogue10collective18CollectiveEpilogueINS1J_23Sm100TmaWarpSpecializedILi1ELi1ELi64ELb0ELb0EEEJNS5_IJSH_SG_SH_EEENS5_IJNSX_ISH_SC_EENSX_ISG_SC_EEEEESJ_SK_SJ_SK_NS1J_6fusion15FusionCallbacksIS1N_NS1S_17LinearCombinationISJ_fSJ_fLNS_15FloatRoundStyleE2EEES1O_S1R_JEEENS4_5SM1004TMEM4LOAD26SM100_TMEM_LOAD_32dp32b64xENS4_13SM90_TMA_LOADENS16_INS17_ILi2ELi4ELi3EEES1A_NSX_INS5_IJS1B_SG_EEENS5_IJSG_SC_EEEEEEENS4_39AutoVectorizingCopyWithAssumedAlignmentILi128EEENS4_14SM90_TMA_STOREES27_S29_S29_EEEvvEEEEvNT_6ParamsE --------------------------
	.section	.text._ZN7cutlass13device_kernelINS_4gemm6kernel13GemmUniversalIN4cute5tupleIJiiiiEEENS1_10collective13CollectiveMmaINS1_35MainloopSm100TmaUmmaWarpSpecializedILi4ELi2ELi4ENS5_IJNS4_1CILi2EEESB_NSA_ILi1EEEEEEEENS5_IJNSA_ILi256EEENSA_ILi64EEENSA_ILi128EEEEEENS_12float_e4m3_tENS5_IJlSC_lEEESJ_SK_NS4_8TiledMMAINS4_8MMA_AtomIJNS4_10MMA_TraitsINS4_25SM100_MMA_F8F6F4_2x1SM_SSEJSJ_SJ_fSF_SG_NS4_17integral_constantINS4_4UMMA5MajorELSR_0EEESS_NSP_INSQ_7ScaleInELST_0EEESU_EEEEEENS4_6LayoutINS5_IJSC_SC_SC_EEENS5_IJNSA_ILi0EEESZ_SZ_EEEEENS5_IJNS4_10UnderscoreES12_S12_EEEEENS4_28SM100_TMA_2SM_LOAD_MULTICASTENS4_14ComposedLayoutINS4_7SwizzleILi3ELi4ELi3EEENS4_18smem_ptr_flag_bitsILi8EEENSX_INS5_IJNSA_ILi8EEESH_EEENS5_IJSH_SC_EEEEEEEvNS4_8identityENS4_18SM100_TMA_2SM_LOADES1F_vS1G_EENS_8epilogue10collective18CollectiveEpilogueINS1J_23Sm100TmaWarpSpecializedILi1ELi1ELi64ELb0ELb0EEEJNS5_IJSH_SG_SH_EEENS5_IJNSX_ISH_SC_EENSX_ISG_SC_EEEEESJ_SK_SJ_SK_NS1J_6fusion15FusionCallbacksIS1N_NS1S_17LinearCombinationISJ_fSJ_fLNS_15FloatRoundStyleE2EEES1O_S1R_JEEENS4_5SM1004TMEM4LOAD26SM100_TMEM_LOAD_32dp32b64xENS4_13SM90_TMA_LOADENS16_INS17_ILi2ELi4ELi3EEES1A_NSX_INS5_IJS1B_SG_EEENS5_IJSG_SC_EEEEEEENS4_39AutoVectorizingCopyWithAssumedAlignmentILi128EEENS4_14SM90_TMA_STOREES27_S29_S29_EEEvvEEEEvNT_6ParamsE,"ax",@progbits
	.align	128
.text._ZN7cutlass13device_kernelINS_4gemm6kernel13GemmUniversalIN4cute5tupleIJiiiiEEENS1_10collective13CollectiveMmaINS1_35MainloopSm100TmaUmmaWarpSpecializedILi4ELi2ELi4ENS5_IJNS4_1CILi2EEESB_NSA_ILi1EEEEEEEENS5_IJNSA_ILi256EEENSA_ILi64EEENSA_ILi128EEEEEENS_12float_e4m3_tENS5_IJlSC_lEEESJ_SK_NS4_8TiledMMAINS4_8MMA_AtomIJNS4_10MMA_TraitsINS4_25SM100_MMA_F8F6F4_2x1SM_SSEJSJ_SJ_fSF_SG_NS4_17integral_constantINS4_4UMMA5MajorELSR_0EEESS_NSP_INSQ_7ScaleInELST_0EEESU_EEEEEENS4_6LayoutINS5_IJSC_SC_SC_EEENS5_IJNSA_ILi0EEESZ_SZ_EEEEENS5_IJNS4_10UnderscoreES12_S12_EEEEENS4_28SM100_TMA_2SM_LOAD_MULTICASTENS4_14ComposedLayoutINS4_7SwizzleILi3ELi4ELi3EEENS4_18smem_ptr_flag_bitsILi8EEENSX_INS5_IJNSA_ILi8EEESH_EEENS5_IJSH_SC_EEEEEEEvNS4_8identityENS4_18SM100_TMA_2SM_LOADES1F_vS1G_EENS_8epilogue10collective18CollectiveEpilogueINS1J_23Sm100TmaWarpSpecializedILi1ELi1ELi64ELb0ELb0EEEJNS5_IJSH_SG_SH_EEENS5_IJNSX_ISH_SC_EENSX_ISG_SC_EEEEESJ_SK_SJ_SK_NS1J_6fusion15FusionCallbacksIS1N_NS1S_17LinearCombinationISJ_fSJ_fLNS_15FloatRoundStyleE2EEES1O_S1R_JEEENS4_5SM1004TMEM4LOAD26SM100_TMEM_LOAD_32dp32b64xENS4_13SM90_TMA_LOADENS16_INS17_ILi2ELi4ELi3EEES1A_NSX_INS5_IJS1B_SG_EEENS5_IJSG_SC_EEEEEEENS4_39AutoVectorizingCopyWithAssumedAlignmentILi128EEENS4_14SM90_TMA_STOREES27_S29_S29_EEEvvEEEEvNT_6ParamsE:
        .type           _ZN7cutlass13device_kernelINS_4gemm6kernel13GemmUniversalIN4cute5tupleIJiiiiEEENS1_10collective13CollectiveMmaINS1_35MainloopSm100TmaUmmaWarpSpecializedILi4ELi2ELi4ENS5_IJNS4_1CILi2EEESB_NSA_ILi1EEEEEEEENS5_IJNSA_ILi256EEENSA_ILi64EEENSA_ILi128EEEEEENS_12float_e4m3_tENS5_IJlSC_lEEESJ_SK_NS4_8TiledMMAINS4_8MMA_AtomIJNS4_10MMA_TraitsINS4_25SM100_MMA_F8F6F4_2x1SM_SSEJSJ_SJ_fSF_SG_NS4_17integral_constantINS4_4UMMA5MajorELSR_0EEESS_NSP_INSQ_7ScaleInELST_0EEESU_EEEEEENS4_6LayoutINS5_IJSC_SC_SC_EEENS5_IJNSA_ILi0EEESZ_SZ_EEEEENS5_IJNS4_10UnderscoreES12_S12_EEEEENS4_28SM100_TMA_2SM_LOAD_MULTICASTENS4_14ComposedLayoutINS4_7SwizzleILi3ELi4ELi3EEENS4_18smem_ptr_flag_bitsILi8EEENSX_INS5_IJNSA_ILi8EEESH_EEENS5_IJSH_SC_EEEEEEEvNS4_8identityENS4_18SM100_TMA_2SM_LOADES1F_vS1G_EENS_8epilogue10collective18CollectiveEpilogueINS1J_23Sm100TmaWarpSpecializedILi1ELi1ELi64ELb0ELb0EEEJNS5_IJSH_SG_SH_EEENS5_IJNSX_ISH_SC_EENSX_ISG_SC_EEEEESJ_SK_SJ_SK_NS1J_6fusion15FusionCallbacksIS1N_NS1S_17LinearCombinationISJ_fSJ_fLNS_15FloatRoundStyleE2EEES1O_S1R_JEEENS4_5SM1004TMEM4LOAD26SM100_TMEM_LOAD_32dp32b64xENS4_13SM90_TMA_LOADENS16_INS17_ILi2ELi4ELi3EEES1A_NSX_INS5_IJS1B_SG_EEENS5_IJSG_SC_EEEEEEENS4_39AutoVectorizingCopyWithAssumedAlignmentILi128EEENS4_14SM90_TMA_STOREES27_S29_S29_EEEvvEEEEvNT_6ParamsE,@function
        .size           _ZN7cutlass13device_kernelINS_4gemm6kernel13GemmUniversalIN4cute5tupleIJiiiiEEENS1_10collective13CollectiveMmaINS1_35MainloopSm100TmaUmmaWarpSpecializedILi4ELi2ELi4ENS5_IJNS4_1CILi2EEESB_NSA_ILi1EEEEEEEENS5_IJNSA_ILi256EEENSA_ILi64EEENSA_ILi128EEEEEENS_12float_e4m3_tENS5_IJlSC_lEEESJ_SK_NS4_8TiledMMAINS4_8MMA_AtomIJNS4_10MMA_TraitsINS4_25SM100_MMA_F8F6F4_2x1SM_SSEJSJ_SJ_fSF_SG_NS4_17integral_constantINS4_4UMMA5MajorELSR_0EEESS_NSP_INSQ_7ScaleInELST_0EEESU_EEEEEENS4_6LayoutINS5_IJSC_SC_SC_EEENS5_IJNSA_ILi0EEESZ_SZ_EEEEENS5_IJNS4_10UnderscoreES12_S12_EEEEENS4_28SM100_TMA_2SM_LOAD_MULTICASTENS4_14ComposedLayoutINS4_7SwizzleILi3ELi4ELi3EEENS4_18smem_ptr_flag_bitsILi8EEENSX_INS5_IJNSA_ILi8EEESH_EEENS5_IJSH_SC_EEEEEEEvNS4_8identityENS4_18SM100_TMA_2SM_LOADES1F_vS1G_EENS_8epilogue10collective18CollectiveEpilogueINS1J_23Sm100TmaWarpSpecializedILi1ELi1ELi64ELb0ELb0EEEJNS5_IJSH_SG_SH_EEENS5_IJNSX_ISH_SC_EENSX_ISG_SC_EEEEESJ_SK_SJ_SK_NS1J_6fusion15FusionCallbacksIS1N_NS1S_17LinearCombinationISJ_fSJ_fLNS_15FloatRoundStyleE2EEES1O_S1R_JEEENS4_5SM1004TMEM4LOAD26SM100_TMEM_LOAD_32dp32b64xENS4_13SM90_TMA_LOADENS16_INS17_ILi2ELi4ELi3EEES1A_NSX_INS5_IJS1B_SG_EEENS5_IJSG_SC_EEEEEEENS4_39AutoVectorizingCopyWithAssumedAlignmentILi128EEENS4_14SM90_TMA_STOREES27_S29_S29_EEEvvEEEEvNT_6ParamsE,(.L_x_149 - _ZN7cutlass13device_kernelINS_4gemm6kernel13GemmUniversalIN4cute5tupleIJiiiiEEENS1_10collective13CollectiveMmaINS1_35MainloopSm100TmaUmmaWarpSpecializedILi4ELi2ELi4ENS5_IJNS4_1CILi2EEESB_NSA_ILi1EEEEEEEENS5_IJNSA_ILi256EEENSA_ILi64EEENSA_ILi128EEEEEENS_12float_e4m3_tENS5_IJlSC_lEEESJ_SK_NS4_8TiledMMAINS4_8MMA_AtomIJNS4_10MMA_TraitsINS4_25SM100_MMA_F8F6F4_2x1SM_SSEJSJ_SJ_fSF_SG_NS4_17integral_constantINS4_4UMMA5MajorELSR_0EEESS_NSP_INSQ_7ScaleInELST_0EEESU_EEEEEENS4_6LayoutINS5_IJSC_SC_SC_EEENS5_IJNSA_ILi0EEESZ_SZ_EEEEENS5_IJNS4_10UnderscoreES12_S12_EEEEENS4_28SM100_TMA_2SM_LOAD_MULTICASTENS4_14ComposedLayoutINS4_7SwizzleILi3ELi4ELi3EEENS4_18smem_ptr_flag_bitsILi8EEENSX_INS5_IJNSA_ILi8EEESH_EEENS5_IJSH_SC_EEEEEEEvNS4_8identityENS4_18SM100_TMA_2SM_LOADES1F_vS1G_EENS_8epilogue10collective18CollectiveEpilogueINS1J_23Sm100TmaWarpSpecializedILi1ELi1ELi64ELb0ELb0EEEJNS5_IJSH_SG_SH_EEENS5_IJNSX_ISH_SC_EENSX_ISG_SC_EEEEESJ_SK_SJ_SK_NS1J_6fusion15FusionCallbacksIS1N_NS1S_17LinearCombinationISJ_fSJ_fLNS_15FloatRoundStyleE2EEES1O_S1R_JEEENS4_5SM1004TMEM4LOAD26SM100_TMEM_LOAD_32dp32b64xENS4_13SM90_TMA_LOADENS16_INS17_ILi2ELi4ELi3EEES1A_NSX_INS5_IJS1B_SG_EEENS5_IJSG_SC_EEEEEEENS4_39AutoVectorizingCopyWithAssumedAlignmentILi128EEENS4_14SM90_TMA_STOREES27_S29_S29_EEEvvEEEEvNT_6ParamsE)
        .other          _ZN7cutlass13device_kernelINS_4gemm6kernel13GemmUniversalIN4cute5tupleIJiiiiEEENS1_10collective13CollectiveMmaINS1_35MainloopSm100TmaUmmaWarpSpecializedILi4ELi2ELi4ENS5_IJNS4_1CILi2EEESB_NSA_ILi1EEEEEEEENS5_IJNSA_ILi256EEENSA_ILi64EEENSA_ILi128EEEEEENS_12float_e4m3_tENS5_IJlSC_lEEESJ_SK_NS4_8TiledMMAINS4_8MMA_AtomIJNS4_10MMA_TraitsINS4_25SM100_MMA_F8F6F4_2x1SM_SSEJSJ_SJ_fSF_SG_NS4_17integral_constantINS4_4UMMA5MajorELSR_0EEESS_NSP_INSQ_7ScaleInELST_0EEESU_EEEEEENS4_6LayoutINS5_IJSC_SC_SC_EEENS5_IJNSA_ILi0EEESZ_SZ_EEEEENS5_IJNS4_10UnderscoreES12_S12_EEEEENS4_28SM100_TMA_2SM_LOAD_MULTICASTENS4_14ComposedLayoutINS4_7SwizzleILi3ELi4ELi3EEENS4_18smem_ptr_flag_bitsILi8EEENSX_INS5_IJNSA_ILi8EEESH_EEENS5_IJSH_SC_EEEEEEEvNS4_8identityENS4_18SM100_TMA_2SM_LOADES1F_vS1G_EENS_8epilogue10collective18CollectiveEpilogueINS1J_23Sm100TmaWarpSpecializedILi1ELi1ELi64ELb0ELb0EEEJNS5_IJSH_SG_SH_EEENS5_IJNSX_ISH_SC_EENSX_ISG_SC_EEEEESJ_SK_SJ_SK_NS1J_6fusion15FusionCallbacksIS1N_NS1S_17LinearCombinationISJ_fSJ_fLNS_15FloatRoundStyleE2EEES1O_S1R_JEEENS4_5SM1004TMEM4LOAD26SM100_TMEM_LOAD_32dp32b64xENS4_13SM90_TMA_LOADENS16_INS17_ILi2ELi4ELi3EEES1A_NSX_INS5_IJS1B_SG_EEENS5_IJSG_SC_EEEEEEENS4_39AutoVectorizingCopyWithAssumedAlignmentILi128EEENS4_14SM90_TMA_STOREES27_S29_S29_EEEvvEEEEvNT_6ParamsE,@"STO_CUDA_ENTRY STV_DEFAULT"
_ZN7cutlass13device_kernelINS_4gemm6kernel13GemmUniversalIN4cute5tupleIJiiiiEEENS1_10collective13CollectiveMmaINS1_35MainloopSm100TmaUmmaWarpSpecializedILi4ELi2ELi4ENS5_IJNS4_1CILi2EEESB_NSA_ILi1EEEEEEEENS5_IJNSA_ILi256EEENSA_ILi64EEENSA_ILi128EEEEEENS_12float_e4m3_tENS5_IJlSC_lEEESJ_SK_NS4_8TiledMMAINS4_8MMA_AtomIJNS4_10MMA_TraitsINS4_25SM100_MMA_F8F6F4_2x1SM_SSEJSJ_SJ_fSF_SG_NS4_17integral_constantINS4_4UMMA5MajorELSR_0EEESS_NSP_INSQ_7ScaleInELST_0EEESU_EEEEEENS4_6LayoutINS5_IJSC_SC_SC_EEENS5_IJNSA_ILi0EEESZ_SZ_EEEEENS5_IJNS4_10UnderscoreES12_S12_EEEEENS4_28SM100_TMA_2SM_LOAD_MULTICASTENS4_14ComposedLayoutINS4_7SwizzleILi3ELi4ELi3EEENS4_18smem_ptr_flag_bitsILi8EEENSX_INS5_IJNSA_ILi8EEESH_EEENS5_IJSH_SC_EEEEEEEvNS4_8identityENS4_18SM100_TMA_2SM_LOADES1F_vS1G_EENS_8epilogue10collective18CollectiveEpilogueINS1J_23Sm100TmaWarpSpecializedILi1ELi1ELi64ELb0ELb0EEEJNS5_IJSH_SG_SH_EEENS5_IJNSX_ISH_SC_EENSX_ISG_SC_EEEEESJ_SK_SJ_SK_NS1J_6fusion15FusionCallbacksIS1N_NS1S_17LinearCombinationISJ_fSJ_fLNS_15FloatRoundStyleE2EEES1O_S1R_JEEENS4_5SM1004TMEM4LOAD26SM100_TMEM_LOAD_32dp32b64xENS4_13SM90_TMA_LOADENS16_INS17_ILi2ELi4ELi3EEES1A_NSX_INS5_IJS1B_SG_EEENS5_IJSG_SC_EEEEEEENS4_39AutoVectorizingCopyWithAssumedAlignmentILi128EEENS4_14SM90_TMA_STOREES27_S29_S29_EEEvvEEEEvNT_6ParamsE:
[----:B------:R-:W1:Y:S01]  /*0000*/  LDC R1, c[0x0][0x37c] ;  /* 0x0000df00ff017b82 */ /* 0x000e620000000800 */
[----:B------:R-:W2:Y:S01]  /*0010*/  S2R R131, SR_TID.X ;  /* 0x0000000000837919 */ /* 0x000ea20000002100 */
[----:B------:R-:W3:Y:S06]  /*0020*/  LDCU.64 UR8, c[0x0][0x890] ;  /* 0x00011200ff0877ac */ /* 0x000eec0008000a00 */
[----:B------:R-:W4:Y:S01]  /*0030*/  S2UR UR4, SR_CgaCtaId ;  /* 0x00000000000479c3 */ /* 0x000f220000008800 */
[----:B------:R-:W-:Y:S02]  /*0040*/  PRMT R141, RZ, 0x7610, R141 ;  /* 0x00007610ff8d7816 */ /* 0x000fe4000000008d */
[----:B------:R-:W-:Y:S01]  /*0050*/  ELECT P1, URZ, PT ;  /* 0x0000000000ff782f */ /* 0x000fe20003820000 */
[----:B---3--:R-:W-:-:S04]  /*0060*/  UISETP.NE.U32.AND UP0, UPT, UR8, URZ, UPT ;  /* 0x000000ff0800728c */ /* 0x008fc8000bf05070 */
[----:B------:R-:W-:Y:S02]  /*0070*/  UISETP.NE.AND.EX UP0, UPT, UR9, URZ, UPT, UP0 ;  /* 0x000000ff0900728c */ /* 0x000fe4000bf05300 */
[----:B----4-:R-:W-:Y:S02]  /*0080*/  ULOP3.LUT UR48, UR4, 0x1, URZ, 0xc0, !UPT ;  /* 0x0000000104307892 */ /* 0x010fe4000f8ec0ff */
[----:B------:R-:W-:Y:S01]  /*0090*/  ULOP3.LUT UR47, UR4, 0x1, URZ, 0x3c, !UPT ;  /* 0x00000001042f7892 */ /* 0x000fe2000f8e3cff */
[----:B--2---:R-:W-:-:S05]  /*00a0*/  SHF.R.U32.HI R142, RZ, 0x5, R131 ;  /* 0x00000005ff8e7819 */ /* 0x004fca0000011683 */
[----:B------:R-:W2:Y:S02]  /*00b0*/  SHFL.IDX PT, R0, R142, RZ, 0x1f ;  /* 0x00001fff8e007589 */ /* 0x000ea400000e0000 */
[----:B--2---:R-:W-:Y:S01]  /*00c0*/  R2UR UR13, R0 ;  /* 0x00000000000d72ca */ /* 0x004fe200000e0000 */
[----:B-1----:R-:W-:-:S14]  /*00d0*/  BRA.U UP0, `(.L_x_0) ;  /* 0x0000000100307547 */ /* 0x002fdc000b800000 */
[----:B------:R-:W1:Y:S02]  /*00e0*/  LDCU.64 UR4, c[0x0][0x888] ;  /* 0x00011100ff0477ac */ /* 0x000e640008000a00 */
[----:B-1----:R-:W-:-:S04]  /*00f0*/  UISETP.NE.U32.AND UP0, UPT, UR4, URZ, UPT ;  /* 0x000000ff0400728c */ /* 0x002fc8000bf05070 */
[----:B------:R-:W-:-:S09]  /*0100*/  UISETP.NE.AND.EX UP0, UPT, UR5, URZ, UPT, UP0 ;  /* 0x000000ff0500728c */ /* 0x000fd2000bf05300 */
[----:B------:R-:W-:Y:S05]  /*0110*/  BRA.U !UP0, `(.L_x_1) ;  /* 0x0000000108147547 */ /* 0x000fea000b800000 */
[----:B------:R-:W1:Y:S01]  /*0120*/  LDC.64 R2, c[0x0][0x888] ;  /* 0x00022200ff027b82 */ /* 0x000e620000000a00 */
[----:B------:R-:W1:Y:S02]  /*0130*/  LDCU.64 UR4, c[0x0][0x358] ;  /* 0x00006b00ff0477ac */ /* 0x000e640008000a00 */
[----:B-1----:R1:W5:Y:S01]  /*0140*/  LDG.E R71, desc[UR4][R2.64] ;  /* 0x0000000402477981 */ /* 0x002362000c1e1900 */
[----:B------:R-:W-:Y:S01]  /*0150*/  HFMA2 R141, -RZ, RZ, 0, 5.9604644775390625e-08 ;  /* 0x00000001ff8d7431 */ /* 0x000fe200000001ff */
[----:B------:R-:W-:Y:S05]  /*0160*/  BRA `(.L_x_0) ;  /* 0x00000000000c7947 */ /* 0x000fea0003800000 */
.L_x_1:
[----:B------:R-:W1:Y:S01]  /*0170*/  LDCU UR4, c[0x0][0x880] ;  /* 0x00011000ff0477ac */ /* 0x000e620008000800 */
[----:B------:R-:W-:Y:S01]  /*0180*/  HFMA2 R141, -RZ, RZ, 0, 5.9604644775390625e-08 ;  /* 0x00000001ff8d7431 */ /* 0x000fe200000001ff */
[----:B-1----:R-:W-:-:S07]  /*0190*/  MOV R71, UR4 ;  /* 0x0000000400477c02 */ /* 0x002fce0008000f00 */
.L_x_0:
[----:B------:R-:W2:Y:S02]  /*01a0*/  LDCU.64 UR4, c[0x0][0x8b0] ;  /* 0x00011600ff0477ac */ /* 0x000ea40008000a00 */
[----:B--2---:R-:W-:-:S04]  /*01b0*/  UISETP.NE.U32.AND UP0, UPT, UR4, URZ, UPT ;  /* 0x000000ff0400728c */ /* 0x004fc8000bf05070 */
[----:B------:R-:W-:-:S09]  /*01c0*/  UISETP.NE.AND.EX UP0, UPT, UR5, URZ, UPT, UP0 ;  /* 0x000000ff0500728c */ /* 0x000fd2000bf05300 */
[----:B------:R-:W-:Y:S05]  /*01d0*/  BRA.U UP0, `(.L_x_2) ;  /* 0x0000000100287547 */ /* 0x000fea000b800000 */
[----:B------:R-:W2:Y:S02]  /*01e0*/  LDCU.64 UR4, c[0x0][0x8a8] ;  /* 0x00011500ff0477ac */ /* 0x000ea40008000a00 */
[----:B--2---:R-:W-:-:S04]  /*01f0*/  UISETP.NE.U32.AND UP0, UPT, UR4, URZ, UPT ;  /* 0x000000ff0400728c */ /* 0x004fc8000bf05070 */
[----:B------:R-:W-:-:S09]  /*0200*/  UISETP.NE.AND.EX UP0, UPT, UR5, URZ, UPT, UP0 ;  /* 0x000000ff0500728c */ /* 0x000fd2000bf05300 */
[----:B------:R-:W-:Y:S05]  /*0210*/  BRA.U !UP0, `(.L_x_3) ;  /* 0x0000000108107547 */ /* 0x000fea000b800000 */
[----:B-1----:R-:W1:Y:S01]  /*0220*/  LDC.64 R2, c[0x0][0x8a8] ;  /* 0x00022a00ff027b82 */ /* 0x002e620000000a00 */
[----:B------:R-:W1:Y:S02]  /*0230*/  LDCU.64 UR4, c[0x0][0x358] ;  /* 0x00006b00ff0477ac */ /* 0x000e640008000a00 */
[----:B-1----:R2:W5:Y:S01]  /*0240*/  LDG.E R70, desc[UR4][R2.64] ;  /* 0x0000000402467981 */ /* 0x002562000c1e1900 */
[----:B------:R-:W-:Y:S05]  /*0250*/  BRA `(.L_x_2) ;  /* 0x0000000000087947 */ /* 0x000fea0003800000 */
.L_x_3:
[----:B------:R-:W2:Y:S02]  /*0260*/  LDCU UR4, c[0x0][0x8a0] ;  /* 0x00011400ff0477ac */ /* 0x000ea40008000800 */
[----:B--2---:R-:W-:Y:S02]  /*0270*/  MOV R70, UR4 ;  /* 0x0000000400467c02 */ /* 0x004fe40008000f00 */
.L_x_2:
[----:B------:R-:W-:Y:S01]  /*0280*/  IMAD.U32 R0, RZ, RZ, UR13 ;  /* 0x0000000dff007e24 */ /* 0x000fe2000f8e00ff */
[----:B------:R-:W-:Y:S04]  /*0290*/  BSSY.RECONVERGENT B0, `(.L_x_4) ;  /* 0x000000c000007945 */ /* 0x000fe80003800200 */
[C---:B------:R-:W-:Y:S02]  /*02a0*/  ISETP.NE.OR P2, PT, R0.reuse, 0x1, !P1 ;  /* 0x000000010000780c */ /* 0x040fe40004f45670 */
[----:B------:R-:W-:-:S11]  /*02b0*/  ISETP.NE.OR P0, PT, R0, 0x3, !P1 ;  /* 0x000000030000780c */ /* 0x000fd60004f05670 */
[----:B------:R-:W-:Y:S05]  /*02c0*/  @P2 BRA `(.L_x_5) ;  /* 0x0000000000202947 */ /* 0x000fea0003800000 */
[----:B------:R-:W3:Y:S02]  /*02d0*/  LDCU.64 UR4, c[0x0][0x348] ;  /* 0x00006900ff0477ac */ /* 0x000ee40008000a00 */
[----:B---3--:R-:W-:Y:S02]  /*02e0*/  UIADD3 UR6, UP1, UPT, UR4, 0x80, URZ ;  /* 0x0000008004067890 */ /* 0x008fe4000ff3e0ff */
[----:B------:R-:W-:Y:S02]  /*02f0*/  UIADD3 UR4, UP0, UPT, UR4, 0x180, URZ ;  /* 0x0000018004047890 */ /* 0x000fe4000ff1e0ff */
[----:B------:R-:W-:Y:S02]  /*0300*/  UIADD3.X UR7, UPT, UPT, URZ, UR5, URZ, UP1, !UPT ;  /* 0x00000005ff077290 */ /* 0x000fe40008ffe4ff */
[----:B------:R-:W-:-:S07]  /*0310*/  UIADD3.X UR5, UPT, UPT, URZ, UR5, URZ, UP0, !UPT ;  /* 0x00000005ff057290 */ /* 0x000fce00087fe4ff */
[----:B------:R3:W-:Y:S02]  /*0320*/  UTMACCTL.PF [UR6] ;  /* 0x00000000060079b9 */ /* 0x0007e40008040000 */
[----:B------:R3:W-:Y:S02]  /*0330*/  UTMACCTL.PF [UR4] ;  /* 0x00000000040079b9 */ /* 0x0007e40008040000 */
[----:B---3--:R-:W-:Y:S01]  /*0340*/  NOP ;  /* 0x0000000000007918 */ /* 0x008fe20000000000 */
.L_x_5:
[----:B------:R-:W-:Y:S05]  /*0350*/  BSYNC.RECONVERGENT B0 ;  /* 0x0000000000007941 */ /* 0x000fea0003800200 */
.L_x_4:
[----:B------:R-:W-:Y:S04]  /*0360*/  BSSY.RECONVERGENT B0, `(.L_x_6) ;  /* 0x000000a000007945 */ /* 0x000fe80003800200 */
        /* <DEDUP_REMOVED lines=9> */
.L_x_7:
[----:B------:R-:W-:Y:S05]  /*0400*/  BSYNC.RECONVERGENT B0 ;  /* 0x0000000000007941 */ /* 0x000fea0003800200 */
.L_x_6:
[----:B------:R-:W3:Y:S01]  /*0410*/  LDCU.64 UR4, c[0x0][0x888] ;  /* 0x00011100ff0477ac */ /* 0x000ee20008000a00 */
[----:B------:R-:W-:Y:S02]  /*0420*/  UISETP.EQ.U32.AND UP1, UPT, UR8, URZ, UPT ;  /* 0x000000ff0800728c */ /* 0x000fe4000bf22070 */
[----:B------:R-:W-:Y:S02]  /*0430*/  UPLOP3.LUT UP3, UPT, UPT, UPT, UPT, 0x80, 0x8 ;  /* 0x000000000008789c */ /* 0x000fe40003f6f070 */
[----:B---3--:R-:W-:-:S04]  /*0440*/  UISETP.NE.U32.AND UP0, UPT, UR4, URZ, UPT ;  /* 0x000000ff0400728c */ /* 0x008fc8000bf05070 */
[----:B------:R-:W-:-:S04]  /*0450*/  UISETP.NE.AND.EX UP0, UPT, UR5, URZ, UPT, UP0 ;  /* 0x000000ff0500728c */ /* 0x000fc8000bf05300 */
[----:B------:R-:W-:-:S04]  /*0460*/  UISETP.EQ.OR.EX UP2, UPT, UR9, URZ, !UP0, UP1 ;  /* 0x000000ff0900728c */ /* 0x000fc8000c742710 */
[----:B------:R-:W-:-:S05]  /*0470*/  UP2UR UR60, UPR, URZ, 0x4 ;  /* 0x00000004ff3c7883 */ /* 0x000fca0008000000 */
[----:B------:R-:W-:Y:S07]  /*0480*/  BRA.U !UP2, `(.L_x_8) ;  /* 0x000000010a207547 */ /* 0x000fee000b800000 */
[----:B------:R-:W-:Y:S01]  /*0490*/  UISETP.NE.U32.AND UP1, UPT, UR8, URZ, UPT ;  /* 0x000000ff0800728c */ /* 0x000fe2000bf25070 */
[----:B-----5:R-:W-:Y:S01]  /*04a0*/  FSETP.NEU.AND P0, PT, R71, RZ, PT ;  /* 0x000000ff4700720b */ /* 0x020fe20003f0d000 */
[----:B------:R-:W-:Y:S02]  /*04b0*/  USEL UR4, URZ, 0xffffffff, UP0 ;  /* 0xffffffffff047887 */ /* 0x000fe40008000000 */
[----:B------:R-:W-:-:S10]  /*04c0*/  UISETP.NE.AND.EX UP1, UPT, UR9, URZ, UPT, UP1 ;  /* 0x000000ff0900728c */ /* 0x000fd4000bf25310 */
[----:B------:R-:W-:Y:S01]  /*04d0*/  VOTEU.ANY UP0, P0 ;  /* 0x0000000000ff7886 */ /* 0x000fe20000000100 */
[----:B------:R-:W-:-:S04]  /*04e0*/  @!UP1 USEL UR4, URZ, 0xffffffff, UP0 ;  /* 0xffffffffff049887 */ /* 0x000fc80008000000 */
[----:B------:R-:W-:-:S04]  /*04f0*/  ULOP3.LUT UR4, UR4, 0x1, URZ, 0xc0, !UPT ;  /* 0x0000000104047892 */ /* 0x000fc8000f8ec0ff */
[----:B------:R-:W-:-:S11]  /*0500*/  UISETP.NE.U32.AND UP3, UPT, UR4, 0x1, UPT ;  /* 0x000000010400788c */ /* 0x000fd6000bf65070 */
.L_x_8:
[----:B------:R-:W3:Y:S01]  /*0510*/  SHFL.IDX PT, R0, R142, RZ, 0x1f ;  /* 0x00001fff8e007589 */ /* 0x000ee200000e0000 */
[----:B------:R-:W-:-:S04]  /*0520*/  UISETP.NE.AND UP0, UPT, UR13, 0x2, UPT ;  /* 0x000000020d00788c */ /* 0x000fc8000bf05270 */
[----:B------:R-:W-:Y:S02]  /*0530*/  UISETP.EQ.AND UP1, UPT, UR48, URZ, !UP0 ;  /* 0x000000ff3000728c */ /* 0x000fe4000c722270 */
[----:B------:R-:W-:-:S04]  /*0540*/  USEL UR34, URZ, 0x1, UP0 ;  /* 0x00000001ff227887 */ /* 0x000fc80008000000 */
[----:B------:R-:W-:Y:S02]  /*0550*/  PLOP3.LUT P3, PT, P1, PT, UP1, 0x80, 0x8 ;  /* 0x000000000008781c */ /* 0x000fe40000f6f018 */
[----:B---3--:R-:W-:-:S13]  /*0560*/  ISETP.NE.AND P0, PT, R0, RZ, PT ;  /* 0x000000ff0000720c */ /* 0x008fda0003f05270 */
[----:B------:R-:W-:Y:S05]  /*0570*/  @P0 BRA `(.L_x_9) ;  /* 0x0000000000580947 */ /* 0x000fea0003800000 */
[----:B------:R-:W3:Y:S01]  /*0580*/  S2UR UR5, SR_CgaCtaId ;  /* 0x00000000000579c3 */ /* 0x000ee20000008800 */
[----:B------:R-:W-:Y:S01]  /*0590*/  UMOV UR4, 0x400 ;  /* 0x0000040000047882 */ /* 0x000fe20000000000 */
[----:B------:R-:W-:Y:S01]  /*05a0*/  UMOV UR8, 0x1 ;  /* 0x0000000100087882 */ /* 0x000fe20000000000 */
[----:B------:R-:W-:Y:S01]  /*05b0*/  UMOV UR6, 0x2 ;  /* 0x0000000200067882 */ /* 0x000fe20000000000 */
[----:B------:R-:W-:-:S04]  /*05c0*/  UIADD3 UR8, UPT, UPT, -UR8, 0x100000, URZ ;  /* 0x0010000008087890 */ /* 0x000fc8000fffe1ff */
[----:B------:R-:W-:Y:S02]  /*05d0*/  USHF.L.U32 UR9, UR8, 0xb, URZ ;  /* 0x0000000b08097899 */ /* 0x000fe400080006ff */
[----:B------:R-:W-:Y:S02]  /*05e0*/  USHF.L.U32 UR8, UR8, 0x1, URZ ;  /* 0x0000000108087899 */ /* 0x000fe400080006ff */
[----:B------:R-:W-:-:S04]  /*05f0*/  UIADD3 UR6, UPT, UPT, -UR6, 0x100000, URZ ;  /* 0x0010000006067890 */ /* 0x000fc8000fffe1ff */
[----:B------:R-:W-:Y:S02]  /*0600*/  USHF.L.U32 UR7, UR6, 0xb, URZ ;  /* 0x0000000b06077899 */ /* 0x000fe400080006ff */
[----:B------:R-:W-:Y:S01]  /*0610*/  USHF.L.U32 UR6, UR6, 0x1, URZ ;  /* 0x0000000106067899 */ /* 0x000fe200080006ff */
[----:B------:R-:W-:Y:S01]  /*0620*/  ELECT P0, URZ, PT ;  /* 0x0000000000ff782f */ /* 0x000fe20003800000 */
[----:B---3--:R-:W-:Y:S01]  /*0630*/  ULEA UR4, UR5, UR4, 0x18 ;  /* 0x0000000405047291 */ /* 0x008fe2000f8ec0ff */
[----:B------:R-:W3:Y:S11]  /*0640*/  FENCE.VIEW.ASYNC.S ;  /* 0x00000000000073c6 */ /* 0x000ef60000000000 */
[----:B---3--:R3:W4:Y:S01]  /*0650*/  SYNCS.EXCH.64 URZ, [UR4], UR8 ;  /* 0x0000000804ff75b2 */ /* 0x0087220008000100 */
[----:B------:R3:W1:Y:S01]  /*0660*/  SYNCS.EXCH.64 URZ, [UR4+0x20], UR6 ;  /* 0x0000200604ff75b2 */ /* 0x0006620008000100 */
[----:B------:R3:W1:Y:S01]  /*0670*/  SYNCS.EXCH.64 URZ, [UR4+0x8], UR8 ;  /* 0x0000080804ff75b2 */ /* 0x0006620008000100 */
[----:B------:R3:W1:Y:S01]  /*0680*/  SYNCS.EXCH.64 URZ, [UR4+0x28], UR6 ;  /* 0x0000280604ff75b2 */ /* 0x0006620008000100 */
[----:B------:R3:W1:Y:S01]  /*0690*/  SYNCS.EXCH.64 URZ, [UR4+0x10], UR8 ;  /* 0x0000100804ff75b2 */ /* 0x0006620008000100 */
[----:B------:R3:W1:Y:S01]  /*06a0*/  SYNCS.EXCH.64 URZ, [UR4+0x30], UR6 ;  /* 0x0000300604ff75b2 */ /* 0x0006620008000100 */
[----:B------:R3:W1:Y:S01]  /*06b0*/  SYNCS.EXCH.64 URZ, [UR4+0x18], UR8 ;  /* 0x0000180804ff75b2 */ /* 0x0006620008000100 */
[----:B------:R3:W1:Y:S01]  /*06c0*/  SYNCS.EXCH.64 URZ, [UR4+0x38], UR6 ;  /* 0x0000380604ff75b2 */ /* 0x0006620008000100 */
[----:B------:R-:W-:Y:S01]  /*06d0*/  NOP ;  /* 0x0000000000007918 */ /* 0x000fe20000000000 */
.L_x_9:
[----:B------:R-:W2:Y:S01]  /*06e0*/  SHFL.IDX PT, R0, R142, RZ, 0x1f ;  /* 0x00001fff8e007589 */ /* 0x000ea200000e0000 */
[----:B------:R-:W-:Y:S01]  /*06f0*/  NOP ;  /* 0x0000000000007918 */ /* 0x000fe20000000000 */
[----:B--2---:R-:W-:-:S13]  /*0700*/  ISETP.NE.AND P0, PT, R0, 0x1, PT ;  /* 0x000000010000780c */ /* 0x004fda0003f05270 */
[----:B------:R-:W-:Y:S05]  /*0710*/  @P0 BRA `(.L_x_10) ;  /* 0x0000000000400947 */ /* 0x000fea0003800000 */
[----:B------:R-:W2:Y:S01]  /*0720*/  S2UR UR5, SR_CgaCtaId ;  /* 0x00000000000579c3 */ /* 0x000ea20000008800 */
[----:B---3--:R-:W-:Y:S01]  /*0730*/  UMOV UR4, 0x400 ;  /* 0x0000040000047882 */ /* 0x008fe20000000000 */
        /* <DEDUP_REMOVED lines=9> */
[----:B--2---:R-:W-:Y:S01]  /*07d0*/  ULEA UR4, UR5, UR4, 0x18 ;  /* 0x0000000405047291 */ /* 0x004fe2000f8ec0ff */
[----:B------:R-:W2:Y:S11]  /*07e0*/  FENCE.VIEW.ASYNC.S ;  /* 0x00000000000073c6 */ /* 0x000eb60000000000 */
[----:B--2---:R2:W3:Y:S01]  /*07f0*/  SYNCS.EXCH.64 URZ, [UR4+0x40], UR8 ;  /* 0x0000400804ff75b2 */ /* 0x0044e20008000100 */
[----:B------:R2:W1:Y:S01]  /*0800*/  SYNCS.EXCH.64 URZ, [UR4+0x48], UR6 ;  /* 0x0000480604ff75b2 */ /* 0x0004620008000100 */
[----:B------:R-:W-:Y:S01]  /*0810*/  NOP ;  /* 0x0000000000007918 */ /* 0x000fe20000000000 */
.L_x_10:
[----:B------:R-:W4:Y:S01]  /*0820*/  SHFL.IDX PT, R0, R142, RZ, 0x1f ;  /* 0x00001fff8e007589 */ /* 0x000f2200000e0000 */
[----:B------:R-:W-:Y:S01]  /*0830*/  NOP ;  /* 0x0000000000007918 */ /* 0x000fe20000000000 */
[----:B----4-:R-:W-:-:S13]  /*0840*/  ISETP.NE.AND P0, PT, R0, 0x3, PT ;  /* 0x000000030000780c */ /* 0x010fda0003f05270 */
[----:B------:R-:W-:Y:S05]  /*0850*/  @P0 BRA `(.L_x_11) ;  /* 0x0000000000300947 */ /* 0x000fea0003800000 */
[----:B------:R-:W4:Y:S01]  /*0860*/  S2UR UR5, SR_CgaCtaId ;  /* 0x00000000000579c3 */ /* 0x000f220000008800 */
[----:B--23--:R-:W-:Y:S01]  /*0870*/  UMOV UR6, 0x400 ;  /* 0x0000040000067882 */ /* 0x00cfe20000000000 */
[----:B------:R-:W-:Y:S01]  /*0880*/  UMOV UR4, 0x20 ;  /* 0x0000002000047882 */ /* 0x000fe20000000000 */
[----:B------:R-:W-:Y:S01]  /*0890*/  ELECT P0, URZ, PT ;  /* 0x0000000000ff782f */ /* 0x000fe20003800000 */
[----:B----4-:R-:W-:Y:S02]  /*08a0*/  ULEA UR6, UR5, UR6, 0x18 ;  /* 0x0000000605067291 */ /* 0x010fe4000f8ec0ff */
[----:B------:R-:W-:-:S04]  /*08b0*/  UIADD3 UR4, UPT, UPT, -UR4, 0x100000, URZ ;  /* 0x0010000004047890 */ /* 0x000fc8000fffe1ff */
[----:B------:R-:W-:Y:S02]  /*08c0*/  USHF.L.U32 UR5, UR4, 0xb, URZ ;  /* 0x0000000b04057899 */ /* 0x000fe400080006ff */
[----:B------:R-:W-:Y:S01]  /*08d0*/  USHF.L.U32 UR4, UR4, 0x1, URZ ;  /* 0x0000000104047899 */ /* 0x000fe200080006ff */
[----:B------:R-:W2:Y:S11]  /*08e0*/  FENCE.VIEW.ASYNC.S ;  /* 0x00000000000073c6 */ /* 0x000eb60000000000 */
[----:B--2---:R4:W2:Y:S01]  /*08f0*/  SYNCS.EXCH.64 URZ, [UR6+0x50], UR4 ;  /* 0x0000500406ff75b2 */ /* 0x0048a20008000100 */
[----:B------:R4:W3:Y:S02]  /*0900*/  SYNCS.EXCH.64 URZ, [UR6+0x58], UR4 ;  /* 0x0000580406ff75b2 */ /* 0x0008e40008000100 */
[----:B----4-:R-:W-:Y:S01]  /*0910*/  NOP ;  /* 0x0000000000007918 */ /* 0x010fe20000000000 */
.L_x_11:
[----:B------:R-:W4:Y:S01]  /*0920*/  SHFL.IDX PT, R0, R142, RZ, 0x1f ;  /* 0x00001fff8e007589 */ /* 0x000f2200000e0000 */
[----:B------:R-:W-:Y:S01]  /*0930*/  NOP ;  /* 0x0000000000007918 */ /* 0x000fe20000000000 */
[----:B----4-:R-:W-:-:S13]  /*0940*/  ISETP.NE.AND P0, PT, R0, 0x4, PT ;  /* 0x000000040000780c */ /* 0x010fda0003f05270 */
[----:B------:R-:W-:Y:S05]  /*0950*/  @P0 BRA `(.L_x_12) ;  /* 0x00000000004c0947 */ /* 0x000fea0003800000 */
[----:B------:R-:W4:Y:S01]  /*0960*/  S2UR UR5, SR_CgaCtaId ;  /* 0x00000000000579c3 */ /* 0x000f220000008800 */
[----:B--23--:R-:W-:Y:S01]  /*0970*/  UMOV UR4, 0x3a0 ;  /* 0x000003a000047882 */ /* 0x00cfe20000000000 */
[----:B------:R-:W-:Y:S01]  /*0980*/  UMOV UR6, 0x400 ;  /* 0x0000040000067882 */ /* 0x000fe20000000000 */
[----:B------:R-:W-:Y:S01]  /*0990*/  USEL UR4, UR4, 0x320, UP3 ;  /* 0x0000032004047887 */ /* 0x000fe20009800000 */
[----:B------:R-:W-:Y:S01]  /*09a0*/  UMOV UR8, 0x1 ;  /* 0x0000000100087882 */ /* 0x000fe20000000000 */
[----:B------:R-:W-:Y:S01]  /*09b0*/  ELECT P0, URZ, PT ;  /* 0x0000000000ff782f */ /* 0x000fe20003800000 */
[----:B------:R-:W-:-:S04]  /*09c0*/  UIADD3 UR8, UPT, UPT, -UR8, 0x100000, URZ ;  /* 0x0010000008087890 */ /* 0x000fc8000fffe1ff */
[----:B------:R-:W-:Y:S02]  /*09d0*/  USHF.L.U32 UR9, UR8, 0xb, URZ ;  /* 0x0000000b08097899 */ /* 0x000fe400080006ff */
[----:B------:R-:W-:Y:S02]  /*09e0*/  USHF.L.U32 UR8, UR8, 0x1, URZ ;  /* 0x0000000108087899 */ /* 0x000fe400080006ff */
[----:B----4-:R-:W-:Y:S02]  /*09f0*/  ULEA UR6, UR5, UR6, 0x18 ;  /* 0x0000000605067291 */ /* 0x010fe4000f8ec0ff */
[----:B------:R-:W-:-:S04]  /*0a00*/  UIADD3 UR4, UPT, UPT, -UR4, 0x100000, URZ ;  /* 0x0010000004047890 */ /* 0x000fc8000fffe1ff */
[----:B------:R-:W-:Y:S02]  /*0a10*/  USHF.L.U32 UR5, UR4, 0xb, URZ ;  /* 0x0000000b04057899 */ /* 0x000fe400080006ff */
[----:B------:R-:W-:Y:S01]  /*0a20*/  USHF.L.U32 UR4, UR4, 0x1, URZ ;  /* 0x0000000104047899 */ /* 0x000fe200080006ff */
[----:B------:R-:W2:Y:S03]  /*0a30*/  FENCE.VIEW.ASYNC.S ;  /* 0x00000000000073c6 */ /* 0x000ea60000000000 */
[----:B--2---:R4:W2:Y:S08]  /*0a40*/  SYNCS.EXCH.64 URZ, [UR6+0x60], UR8 ;  /* 0x0000600806ff75b2 */ /* 0x0048b00008000100 */
[----:B------:R4:W3:Y:S01]  /*0a50*/  SYNCS.EXCH.64 URZ, [UR6+0x70], UR4 ;  /* 0x0000700406ff75b2 */ /* 0x0008e20008000100 */
[----:B------:R4:W1:Y:S01]  /*0a60*/  SYNCS.EXCH.64 URZ, [UR6+0x68], UR8 ;  /* 0x0000680806ff75b2 */ /* 0x0008620008000100 */
[----:B------:R4:W1:Y:S02]  /*0a70*/  SYNCS.EXCH.64 URZ, [UR6+0x78], UR4 ;  /* 0x0000780406ff75b2 */ /* 0x0008640008000100 */
[----:B----4-:R-:W-:Y:S01]  /*0a80*/  NOP ;  /* 0x0000000000007918 */ /* 0x010fe20000000000 */
.L_x_12:
[----:B------:R-:W4:Y:S01]  /*0a90*/  SHFL.IDX PT, R0, R142, RZ, 0x1f ;  /* 0x00001fff8e007589 */ /* 0x000f2200000e0000 */
[----:B------:R-:W-:Y:S01]  /*0aa0*/  NOP ;  /* 0x0000000000007918 */ /* 0x000fe20000000000 */
[----:B----4-:R-:W-:-:S13]  /*0ab0*/  ISETP.NE.AND P0, PT, R0, 0x5, PT ;  /* 0x000000050000780c */ /* 0x010fda0003f05270 */
[----:B------:R-:W-:Y:S05]  /*0ac0*/  @P0 BRA `(.L_x_13) ;  /* 0x0000000000580947 */ /* 0x000fea0003800000 */
[----:B------:R-:W4:Y:S01]  /*0ad0*/  S2UR UR5, SR_CgaCtaId ;  /* 0x00000000000579c3 */ /* 0x000f220000008800 */
[----:B--23--:R-:W-:Y:S01]  /*0ae0*/  UMOV UR4, 0x400 ;  /* 0x0000040000047882 */ /* 0x00cfe20000000000 */
        /* <DEDUP_REMOVED lines=9> */
[----:B----4-:R-:W-:Y:S01]  /*0b80*/  ULEA UR4, UR5, UR4, 0x18 ;  /* 0x0000000405047291 */ /* 0x010fe2000f8ec0ff */
[----:B------:R-:W2:Y:S11]  /*0b90*/  FENCE.VIEW.ASYNC.S ;  /* 0x00000000000073c6 */ /* 0x000eb60000000000 */
[----:B--2---:R4:W2:Y:S01]  /*0ba0*/  SYNCS.EXCH.64 URZ, [UR4+0x80], UR6 ;  /* 0x0000800604ff75b2 */ /* 0x0048a20008000100 */
[----:B------:R4:W3:Y:S01]  /*0bb0*/  SYNCS.EXCH.64 URZ, [UR4+0xa0], UR8 ;  /* 0x0000a00804ff75b2 */ /* 0x0008e20008000100 */
[----:B------:R4:W1:Y:S01]  /*0bc0*/  SYNCS.EXCH.64 URZ, [UR4+0x88], UR6 ;  /* 0x0000880604ff75b2 */ /* 0x0008620008000100 */
[----:B------:R4:W1:Y:S01]  /*0bd0*/  SYNCS.EXCH.64 URZ, [UR4+0xa8], UR8 ;  /* 0x0000a80804ff75b2 */ /* 0x0008620008000100 */
[----:B------:R4:W1:Y:S01]  /*0be0*/  SYNCS.EXCH.64 URZ, [UR4+0x90], UR6 ;  /* 0x0000900604ff75b2 */ /* 0x0008620008000100 */
[----:B------:R4:W1:Y:S01]  /*0bf0*/  SYNCS.EXCH.64 URZ, [UR4+0xb0], UR8 ;  /* 0x0000b00804ff75b2 */ /* 0x0008620008000100 */
[----:B------:R4:W1:Y:S01]  /*0c00*/  SYNCS.EXCH.64 URZ, [UR4+0x98], UR6 ;  /* 0x0000980604ff75b2 */ /* 0x0008620008000100 */
[----:B------:R4:W1:Y:S02]  /*0c10*/  SYNCS.EXCH.64 URZ, [UR4+0xb8], UR8 ;  /* 0x0000b80804ff75b2 */ /* 0x0008640008000100 */
[----:B----4-:R-:W-:Y:S01]  /*0c20*/  NOP ;  /* 0x0000000000007918 */ /* 0x010fe20000000000 */
.L_x_13:
[----:B------:R-:W4:Y:S01]  /*0c30*/  SHFL.IDX PT, R0, R142, RZ, 0x1f ;  /* 0x00001fff8e007589 */ /* 0x000f2200000e0000 */
[----:B------:R-:W-:Y:S01]  /*0c40*/  ISETP.NE.OR P1, PT, RZ, UR13, !P1 ;  /* 0x0000000dff007c0c */ /* 0x000fe2000cf25670 */
[----:B------:R-:W-:Y:S01]  /*0c50*/  NOP ;  /* 0x0000000000007918 */ /* 0x000fe20000000000 */
[----:B----4-:R-:W-:-:S13]  /*0c60*/  ISETP.NE.AND P0, PT, R0, 0x3, PT ;  /* 0x000000030000780c */ /* 0x010fda0003f05270 */
[----:B------:R-:W-:Y:S05]  /*0c70*/  @P0 BRA `(.L_x_14) ;  /* 0x0000000000380947 */ /* 0x000fea0003800000 */
[----:B------:R-:W4:Y:S01]  /*0c80*/  S2UR UR5, SR_CgaCtaId ;  /* 0x00000000000579c3 */ /* 0x000f220000008800 */
[----:B--23--:R-:W-:Y:S01]  /*0c90*/  UMOV UR4, 0x400 ;  /* 0x0000040000047882 */ /* 0x00cfe20000000000 */
[----:B------:R-:W-:Y:S01]  /*0ca0*/  UMOV UR6, 0x20 ;  /* 0x0000002000067882 */ /* 0x000fe20000000000 */
[----:B------:R-:W-:Y:S01]  /*0cb0*/  ELECT P0, URZ, PT ;  /* 0x0000000000ff782f */ /* 0x000fe20003800000 */
[----:B------:R-:W-:-:S04]  /*0cc0*/  UIADD3 UR6, UPT, UPT, -UR6, 0x100000, URZ ;  /* 0x0010000006067890 */ /* 0x000fc8000fffe1ff */
[----:B------:R-:W-:Y:S02]  /*0cd0*/  USHF.L.U32 UR7, UR6, 0xb, URZ ;  /* 0x0000000b06077899 */ /* 0x000fe400080006ff */
[----:B------:R-:W-:Y:S02]  /*0ce0*/  USHF.L.U32 UR6, UR6, 0x1, URZ ;  /* 0x0000000106067899 */ /* 0x000fe400080006ff */
[----:B----4-:R-:W-:Y:S01]  /*0cf0*/  ULEA UR4, UR5, UR4, 0x18 ;  /* 0x0000000405047291 */ /* 0x010fe2000f8ec0ff */
[----:B------:R-:W2:Y:S11]  /*0d00*/  FENCE.VIEW.ASYNC.S ;  /* 0x00000000000073c6 */ /* 0x000eb60000000000 */
[----:B--2---:R4:W2:Y:S01]  /*0d10*/  SYNCS.EXCH.64 URZ, [UR4+0xc0], UR6 ;  /* 0x0000c00604ff75b2 */ /* 0x0048a20008000100 */
[----:B------:R4:W3:Y:S01]  /*0d20*/  SYNCS.EXCH.64 URZ, [UR4+0xd0], UR6 ;  /* 0x0000d00604ff75b2 */ /* 0x0008e20008000100 */
[----:B------:R4:W1:Y:S01]  /*0d30*/  SYNCS.EXCH.64 URZ, [UR4+0xc8], UR6 ;  /* 0x0000c80604ff75b2 */ /* 0x0008620008000100 */
[----:B------:R4:W1:Y:S02]  /*0d40*/  SYNCS.EXCH.64 URZ, [UR4+0xd8], UR6 ;  /* 0x0000d80604ff75b2 */ /* 0x0008640008000100 */
[----:B----4-:R-:W-:Y:S01]  /*0d50*/  NOP ;  /* 0x0000000000007918 */ /* 0x010fe20000000000 */
.L_x_14:
[----:B--23--:R-:W2:Y:S01]  /*0d60*/  S2UR UR7, SR_CgaCtaId ;  /* 0x00000000000779c3 */ /* 0x00cea20000008800 */
[----:B------:R-:W-:Y:S01]  /*0d70*/  VOTEU.ALL UP0, P1 ;  /* 0x0000000000ff7886 */ /* 0x000fe20000800000 */
[----:B------:R-:W-:Y:S01]  /*0d80*/  UMOV UR4, 0x20 ;  /* 0x0000002000047882 */ /* 0x000fe20000000000 */
[----:B------:R-:W-:Y:S01]  /*0d90*/  NOP ;  /* 0x0000000000007918 */ /* 0x000fe20000000000 */
[----:B------:R-:W-:Y:S01]  /*0da0*/  LOP3.LUT R0, R131, 0x1f, RZ, 0xc0, !PT ;  /* 0x0000001f83007812 */ /* 0x000fe200078ec0ff */
[----:B------:R-:W-:Y:S01]  /*0db0*/  UISETP.NE.AND UP4, UPT, UR13, URZ, UPT ;  /* 0x000000ff0d00728c */ /* 0x000fe2000bf85270 */
[----:B------:R-:W-:Y:S01]  /*0dc0*/  @!UP0 UMOV UR6, 0x400 ;  /* 0x0000040000068882 */ /* 0x000fe20000000000 */
[----:B------:R-:W-:-:S04]  /*0dd0*/  @!UP0 UIADD3 UR4, UPT, UPT, -UR4, 0x100000, URZ ;  /* 0x0010000004048890 */ /* 0x000fc8000fffe1ff */
[----:B------:R-:W-:Y:S02]  /*0de0*/  @!UP0 USHF.L.U32 UR5, UR4, 0xb, URZ ;  /* 0x0000000b04058899 */ /* 0x000fe400080006ff */
[----:B------:R-:W-:Y:S02]  /*0df0*/  @!UP0 USHF.L.U32 UR4, UR4, 0x1, URZ ;  /* 0x0000000104048899 */ /* 0x000fe400080006ff */
[----:B--2---:R-:W-:Y:S01]  /*0e00*/  @!UP0 ULEA UR6, UR7, UR6, 0x18 ;  /* 0x0000000607068291 */ /* 0x004fe2000f8ec0ff */
[----:B------:R-:W2:Y:S01]  /*0e10*/  LDCU UR7, c[0x0][0x36c] ;  /* 0x00006d80ff0777ac */ /* 0x000ea20008000800 */
[----:B------:R-:W-:Y:S01]  /*0e20*/  VOTEU.ALL UP0, P1 ;  /* 0x0000000000ff7886 */ /* 0x000fe20000800000 */
[----:B------:R-:W3:Y:S09]  /*0e30*/  FENCE.VIEW.ASYNC.S ;  /* 0x00000000000073c6 */ /* 0x000ef20000000000 */
[----:B---3--:R3:W4:Y:S01]  /*0e40*/  @!UP0 SYNCS.EXCH.64 URZ, [UR6+0xe0], UR4 ;  /* 0x0000e00406ff85b2 */ /* 0x0087220008000100 */
[----:B--2---:R-:W-:-:S09]  /*0e50*/  UISETP.EQ.U32.AND UP5, UPT, UR7, 0x1, UPT ;  /* 0x000000010700788c */ /* 0x004fd2000bfa2070 */
[----:B---3--:R-:W-:Y:S05]  /*0e60*/  BRA.U !UP5, `(.L_x_15) ;  /* 0x000000010d087547 */ /* 0x008fea000b800000 */
[----:B-1--4-:R-:W-:Y:S01]  /*0e70*/  UCGABAR_ARV ;  /* 0x00000000000079c7 */ /* 0x012fe20008000000 */
[----:B------:R-:W-:Y:S05]  /*0e80*/  BRA `(.L_x_16) ;  /* 0x0000000000047947 */ /* 0x000fea0003800000 */
.L_x_15:
[----:B-1--4-:R-:W-:Y:S01]  /*0e90*/  NOP ;  /* 0x0000000000007918 */ /* 0x012fe20000000000 */
.L_x_16:
[----:B------:R-:W1:Y:S01]  /*0ea0*/  S2UR UR19, SR_CTAID.X ;  /* 0x00000000001379c3 */ /* 0x000e620000002500 */
[----:B------:R-:W-:-:S05]  /*0eb0*/  CS2R.32 R3, SR_CgaSize ;  /* 0x0000000000037805 */ /* 0x000fca0000008a00 */
[----:B------:R-:W-:-:S05]  /*0ec0*/  IMAD R3, R3, -0xa0, RZ ;  /* 0xffffff6003037824 */ /* 0x000fca00078e02ff */
[----:B------:R-:W-:-:S14]  /*0ed0*/  R2UR UR5, R3 ;  /* 0x00000000030572ca */ /* 0x000fdc00000e0000 */
[----:B------:R-:W2:Y:S01]  /*0ee0*/  LDCU UR5, c[0x0][UR5+0x2b0] ;  /* 0x00005600050577ac */ /* 0x000ea20008000800 */
[----:B------:R-:W-:-:S05]  /*0ef0*/  CS2R.32 R3, SR_CgaSize ;  /* 0x0000000000037805 */ /* 0x000fca0000008a00 */
[----:B------:R-:W-:-:S05]  /*0f00*/  IMAD R3, R3, -0xa0, RZ ;  /* 0xffffff6003037824 */ /* 0x000fca00078e02ff */
[----:B------:R-:W-:-:S14]  /*0f10*/  R2UR UR4, R3 ;  /* 0x00000000030472ca */ /* 0x000fdc00000e0000 */
[----:B------:R-:W3:Y:S01]  /*0f20*/  LDCU UR4, c[0x0][UR4+0x2b4] ;  /* 0x00005680040477ac */ /* 0x000ee20008000800 */
[----:B------:R-:W4:Y:S01]  /*0f30*/  S2UR UR7, SR_CTAID.Y ;  /* 0x00000000000779c3 */ /* 0x000f220000002600 */
[----:B------:R-:W3:Y:S01]  /*0f40*/  LDCU UR18, c[0x0][0xb24] ;  /* 0x00016480ff1277ac */ /* 0x000ee20008000800 */
[----:B------:R-:W-:-:S05]  /*0f50*/  CS2R.32 R3, SR_CgaSize ;  /* 0x0000000000037805 */ /* 0x000fca0000008a00 */
[----:B------:R-:W-:-:S05]  /*0f60*/  IMAD R3, R3, -0xa0, RZ ;  /* 0xffffff6003037824 */ /* 0x000fca00078e02ff */
[----:B------:R-:W-:-:S14]  /*0f70*/  R2UR UR58, R3 ;  /* 0x00000000033a72ca */ /* 0x000fdc00000e0000 */
[----:B------:R-:W3:Y:S01]  /*0f80*/  LDCU UR58, c[0x0][UR58+0x2a0] ;  /* 0x000054003a3a77ac */ /* 0x000ee20008000800 */
[----:B------:R-:W3:Y:S01]  /*0f90*/  S2UR UR8, SR_CgaCtaId ;  /* 0x00000000000879c3 */ /* 0x000ee20000008800 */
[----:B------:R-:W-:-:S05]  /*0fa0*/  CS2R.32 R3, SR_CgaSize ;  /* 0x0000000000037805 */ /* 0x000fca0000008a00 */
[----:B------:R-:W-:-:S05]  /*0fb0*/  IMAD R3, R3, -0xa0, RZ ;  /* 0xffffff6003037824 */ /* 0x000fca00078e02ff */
[----:B------:R-:W-:-:S14]  /*0fc0*/  R2UR UR55, R3 ;  /* 0x00000000033772ca */ /* 0x000fdc00000e0000 */
[----:B------:R-:W3:Y:S01]  /*0fd0*/  LDCU UR55, c[0x0][UR55+0x2a4] ;  /* 0x00005480373777ac */ /* 0x000ee20008000800 */
[----:B------:R-:W-:Y:S01]  /*0fe0*/  UISETP.GT.U32.AND UP0, UPT, UR48, 0xffff, UPT ;  /* 0x0000ffff3000788c */ /* 0x000fe2000bf04070 */
[----:B------:R-:W-:Y:S01]  /*0ff0*/  UMOV UR27, 0x5 ;  /* 0x00000005001b7882 */ /* 0x000fe20000000000 */
[----:B-1----:R-:W-:Y:S01]  /*1000*/  I2FP.F32.U32 R3, UR19 ;  /* 0x0000001300037c45 */ /* 0x002fe20008201000 */
[----:B------:R-:W1:Y:S01]  /*1010*/  S2UR UR36, SR_CTAID.Z ;  /* 0x00000000002479c3 */ /* 0x000e620000002700 */
[----:B------:R-:W1:Y:S03]  /*1020*/  LDCU UR40, c[0x0][0xb24] ;  /* 0x00016480ff2877ac */ /* 0x000e660008000800 */
[----:B--2---:R-:W-:Y:S01]  /*1030*/  FMUL R3, R3, UR5 ;  /* 0x0000000503037c20 */ /* 0x004fe20008400000 */
[----:B------:R-:W-:Y:S01]  /*1040*/  USEL UR5, UR48, 0xffff, !UP0 ;  /* 0x0000ffff30057887 */ /* 0x000fe2000c000000 */
[----:B----4-:R-:W-:Y:S01]  /*1050*/  I2FP.F32.U32 R2, UR7 ;  /* 0x0000000700027c45 */ /* 0x010fe20008201000 */
[----:B------:R-:W2:Y:S03]  /*1060*/  LDCU UR26, c[0x0][0xb30] ;  /* 0x00016600ff1a77ac */ /* 0x000ea60008000800 */
[----:B------:R-:W4:Y:S01]  /*1070*/  F2I.U32.TRUNC.NTZ R3, R3 ;  /* 0x0000000300037305 */ /* 0x000f22000020f000 */
[----:B---3--:R-:W-:Y:S01]  /*1080*/  FMUL R2, R2, UR4 ;  /* 0x0000000402027c20 */ /* 0x008fe20008400000 */
[----:B------:R-:W-:-:S02]  /*1090*/  ULOP3.LUT UR24, UR5, 0xffff, URZ, 0xc0, !UPT ;  /* 0x0000ffff05187892 */ /* 0x000fc4000f8ec0ff */
[----:B------:R-:W-:Y:S02]  /*10a0*/  USHF.L.U32 UR28, UR8, 0xc, URZ ;  /* 0x0000000c081c7899 */ /* 0x000fe400080006ff */
[----:B------:R-:W-:Y:S02]  /*10b0*/  UISETP.GE.AND UP2, UPT, UR18, 0x1, UPT ;  /* 0x000000011200788c */ /* 0x000fe4000bf46270 */
[----:B------:R-:W3:Y:S01]  /*10c0*/  F2I.U32.TRUNC.NTZ R2, R2 ;  /* 0x0000000200027305 */ /* 0x000ee2000020f000 */
[----:B------:R-:W-:Y:S01]  /*10d0*/  UMOV UR45, UR7 ;  /* 0x00000007002d7c82 */ /* 0x000fe20008000000 */
[----:B------:R-:W-:Y:S01]  /*10e0*/  UMOV UR46, UR19 ;  /* 0x00000013002e7c82 */ /* 0x000fe20008000000 */
[----:B----4-:R-:W-:Y:S02]  /*10f0*/  R2UR UR4, R3 ;  /* 0x00000000030472ca */ /* 0x010fe400000e0000 */
[----:B------:R-:W-:Y:S02]  /*1100*/  PRMT R3, RZ, 0x7610, R3 ;  /* 0x00007610ff037816 */ /* 0x000fe40000000003 */
[----:B---3--:R-:W-:-:S02]  /*1110*/  R2UR UR6, R2 ;  /* 0x00000000020672ca */ /* 0x008fc400000e0000 */
[----:B------:R-:W-:-:S07]  /*1120*/  PRMT R2, RZ, 0x7610, R2 ;  /* 0x00007610ff027816 */ /* 0x000fce0000000002 */
[----:B------:R-:W-:-:S04]  /*1130*/  UIADD3 UR5, UPT, UPT, -UR4, URZ, URZ ;  /* 0x000000ff04057290 */ /* 0x000fc8000fffe1ff */
[----:B------:R-:W-:Y:S02]  /*1140*/  UIMAD UR58, UR58, UR5, UR19 ;  /* 0x000000053a3a72a4 */ /* 0x000fe4000f8e0213 */
[----:B------:R-:W-:-:S04]  /*1150*/  UIADD3 UR4, UPT, UPT, -UR6, URZ, URZ ;  /* 0x000000ff06047290 */ /* 0x000fc8000fffe1ff */
[----:B------:R-:W-:Y:S01]  /*1160*/  UIMAD UR55, UR55, UR4, UR7 ;  /* 0x00000004373772a4 */ /* 0x000fe2000f8e0207 */
[----:B-12---:R-:W-:Y:S11]  /*1170*/  BRA.U UP4, `(.L_x_17) ;  /* 0x00000001043c7547 */ /* 0x006ff6000b800000 */
[----:B------:R-:W-:Y:S02]  /*1180*/  UISETP.GT.U32.AND UP0, UPT, UR58, 0x1, UPT ;  /* 0x000000013a00788c */ /* 0x000fe4000bf04070 */
[----:B------:R-:W-:Y:S02]  /*1190*/  ULOP3.LUT UR4, UR58, 0xfffffffe, URZ, 0xc0, !UPT ;  /* 0xfffffffe3a047892 */ /* 0x000fe4000f8ec0ff */
[----:B------:R-:W-:Y:S02]  /*11a0*/  UISETP.NE.AND UP1, UPT, UR55, URZ, UP0 ;  /* 0x000000ff3700728c */ /* 0x000fe40008725270 */
[----:B------:R-:W-:Y:S02]  /*11b0*/  UISETP.NE.AND UP0, UPT, UR55, 0x1, UP0 ;  /* 0x000000013700788c */ /* 0x000fe40008705270 */
[----:B------:R-:W-:Y:S02]  /*11c0*/  USEL UR7, URZ, 0x1, UP1 ;  /* 0x00000001ff077887 */ /* 0x000fe40008800000 */
[----:B------:R-:W-:-:S02]  /*11d0*/  USEL UR6, URZ, 0x4, UP0 ;  /* 0x00000004ff067887 */ /* 0x000fc40008000000 */
[----:B------:R-:W-:Y:S02]  /*11e0*/  USEL UR5, URZ, 0x2, UP1 ;  /* 0x00000002ff057887 */ /* 0x000fe40008800000 */
[----:B------:R-:W-:Y:S02]  /*11f0*/  ULEA UR4, UR55, UR4, 0x1 ;  /* 0x0000000437047291 */ /* 0x000fe4000f8e08ff */
[----:B------:R-:W-:Y:S02]  /*1200*/  USEL UR8, URZ, 0x8, UP0 ;  /* 0x00000008ff087887 */ /* 0x000fe40008000000 */
[----:B------:R-:W-:-:S03]  /*1210*/  UIADD3 UR5, UPT, UPT, UR5, UR6, UR7 ;  /* 0x0000000605057290 */ /* 0x000fc6000fffe007 */
[----:B------:R-:W-:Y:S01]  /*1220*/  UMOV UR6, 0x3 ;  /* 0x0000000300067882 */ /* 0x000fe20000000000 */
[----:B------:R-:W-:Y:S02]  /*1230*/  UIADD3 UR5, UPT, UPT, UR5, UR8, URZ ;  /* 0x0000000805057290 */ /* 0x000fe4000fffe0ff */
[----:B------:R-:W-:-:S04]  /*1240*/  USHF.L.U32 UR4, UR6, UR4, URZ ;  /* 0x0000000406047299 */ /* 0x000fc800080006ff */
[----:B------:R-:W-:Y:S02]  /*1250*/  MOV R3, UR5 ;  /* 0x0000000500037c02 */ /* 0x000fe40008000f00 */
[----:B------:R-:W-:Y:S02]  /*1260*/  MOV R2, UR4 ;  /* 0x0000000400027c02 */ /* 0x000fe40008000f00 */
.L_x_17:
[----:B------:R-:W-:Y:S05]  /*1270*/  BRA.U !UP2, `(.L_x_18) ;  /* 0x000000010ad07547 */ /* 0x000fea000b800000 */
[----:B------:R-:W1:Y:S01]  /*1280*/  LDCU.128 UR20, c[0x0][0xb10] ;  /* 0x00016200ff1477ac */ /* 0x000e620008000c00 */
[----:B------:R-:W2:Y:S01]  /*1290*/  LDCU UR12, c[0x0][0x370] ;  /* 0x00006e00ff0c77ac */ /* 0x000ea20008000800 */
[----:B------:R-:W3:Y:S01]  /*12a0*/  LDCU UR5, c[0x0][0x374] ;  /* 0x00006e80ff0577ac */ /* 0x000ee20008000800 */
[----:B------:R-:W4:Y:S01]  /*12b0*/  LDCU UR25, c[0x0][0xb0c] ;  /* 0x00016180ff1977ac */ /* 0x000f220008000800 */
[----:B------:R-:W4:Y:S01]  /*12c0*/  LDCU UR4, c[0x0][0xb20] ;  /* 0x00016400ff0477ac */ /* 0x000f220008000800 */
[----:B------:R-:W4:Y:S01]  /*12d0*/  LDCU.64 UR16, c[0x0][0xb28] ;  /* 0x00016500ff1077ac */ /* 0x000f220008000a00 */
[----:B-1----:R-:W-:Y:S02]  /*12e0*/  UISETP.NE.AND UP0, UPT, UR22, 0x1, UPT ;  /* 0x000000011600788c */ /* 0x002fe4000bf05270 */
[----:B---3--:R-:W-:Y:S02]  /*12f0*/  UIMAD.WIDE.U32 UR6, UR5, UR23, URZ ;  /* 0x00000017050672a5 */ /* 0x008fe4000f8e00ff */
[----:B--2---:R-:W-:-:S02]  /*1300*/  UIMAD.WIDE.U32 UR8, UR12, UR20, URZ ;  /* 0x000000140c0872a5 */ /* 0x004fc4000f8e00ff */
[----:B----4-:R-:W-:Y:S02]  /*1310*/  UISETP.NE.AND UP1, UPT, UR25, 0x1, UPT ;  /* 0x000000011900788c */ /* 0x010fe4000bf25270 */
[----:B------:R-:W-:Y:S01]  /*1320*/  UISETP.NE.AND UP2, UPT, UR18, 0x1, UPT ;  /* 0x000000011200788c */ /* 0x000fe2000bf45270 */
[----:B------:R-:W-:Y:S02]  /*1330*/  UMOV UR6, UR7 ;  /* 0x0000000700067c82 */ /* 0x000fe40008000000 */
[----:B------:R-:W-:Y:S01]  /*1340*/  UMOV UR8, UR9 ;  /* 0x0000000900087c82 */ /* 0x000fe20008000000 */
[----:B------:R-:W-:Y:S02]  /*1350*/  @UP0 USHF.R.U32.HI UR5, URZ, UR4, UR6 ;  /* 0x00000004ff050299 */ /* 0x000fe40008011606 */
[----:B------:R-:W-:Y:S02]  /*1360*/  UIMAD.WIDE.U32 UR14, UR45, UR23, URZ ;  /* 0x000000172d0e72a5 */ /* 0x000fe4000f8e00ff */
[----:B------:R-:W-:-:S02]  /*1370*/  UIMAD.WIDE.U32 UR6, UR5, UR16, URZ ;  /* 0x00000010050672a5 */ /* 0x000fc4000f8e00ff */
[----:B------:R-:W-:Y:S02]  /*1380*/  @UP1 USHF.R.U32.HI UR12, URZ, UR21, UR8 ;  /* 0x00000015ff0c1299 */ /* 0x000fe40008011608 */
[----:B------:R-:W-:Y:S02]  /*1390*/  UIMAD.WIDE.U32 UR10, UR19, UR20, URZ ;  /* 0x00000014130a72a5 */ /* 0x000fe4000f8e00ff */
[----:B------:R-:W-:Y:S01]  /*13a0*/  UIMAD.WIDE.U32 UR8, UR12, UR16, URZ ;  /* 0x000000100c0872a5 */ /* 0x000fe2000f8e00ff */
[----:B------:R-:W-:Y:S01]  /*13b0*/  UMOV UR14, UR15 ;  /* 0x0000000f000e7c82 */ /* 0x000fe20008000000 */
[----:B------:R-:W-:Y:S01]  /*13c0*/  UMOV UR6, UR7 ;  /* 0x0000000700067c82 */ /* 0x000fe20008000000 */
[----:B------:R-:W-:Y:S02]  /*13d0*/  USHF.R.U32.HI UR14, URZ, UR4, UR14 ;  /* 0x00000004ff0e7299 */ /* 0x000fe4000801160e */
[----:B------:R-:W-:Y:S01]  /*13e0*/  @UP2 USHF.R.U32.HI UR5, URZ, UR17, UR6 ;  /* 0x00000011ff052299 */ /* 0x000fe20008011606 */
[----:B------:R-:W-:-:S02]  /*13f0*/  UMOV UR10, UR11 ;  /* 0x0000000b000a7c82 */ /* 0x000fc40008000000 */
[----:B------:R-:W-:Y:S01]  /*1400*/  UMOV UR6, UR9 ;  /* 0x0000000900067c82 */ /* 0x000fe20008000000 */
[----:B------:R-:W-:Y:S02]  /*1410*/  USHF.R.U32.HI UR10, URZ, UR21, UR10 ;  /* 0x00000015ff0a7299 */ /* 0x000fe4000801160a */
[----:B------:R-:W-:Y:S02]  /*1420*/  @UP2 USHF.R.U32.HI UR12, URZ, UR17, UR6 ;  /* 0x00000011ff0c2299 */ /* 0x000fe40008011606 */
[----:B------:R-:W-:Y:S02]  /*1430*/  USEL UR4, UR45, UR14, !UP0 ;  /* 0x0000000e2d047287 */ /* 0x000fe4000c000000 */
[----:B------:R-:W-:Y:S02]  /*1440*/  UIMAD UR6, UR5, UR18, URZ ;  /* 0x00000012050672a4 */ /* 0x000fe4000f8e02ff */
[----:B------:R-:W-:Y:S02]  /*1450*/  USEL UR5, UR19, UR10, !UP1 ;  /* 0x0000000a13057287 */ /* 0x000fe4000c800000 */
[----:B------:R-:W-:-:S02]  /*1460*/  UIMAD UR8, UR12, UR18, URZ ;  /* 0x000000120c0872a4 */ /* 0x000fc4000f8e02ff */
[----:B------:R-:W-:Y:S02]  /*1470*/  UISETP.GE.AND UP0, UPT, UR4, UR6, UPT ;  /* 0x000000060400728c */ /* 0x000fe4000bf06270 */
[----:B------:R-:W-:Y:S02]  /*1480*/  UIMAD.WIDE.U32 UR6, UR4, UR16, URZ ;  /* 0x00000010040672a5 */ /* 0x000fe4000f8e00ff */
[----:B------:R-:W-:Y:S02]  /*1490*/  UISETP.GE.OR UP0, UPT, UR5, UR8, UP0 ;  /* 0x000000080500728c */ /* 0x000fe40008706670 */
[----:B------:R-:W-:Y:S02]  /*14a0*/  UIMAD.WIDE.U32 UR8, UR5, UR16, URZ ;  /* 0x00000010050872a5 */ /* 0x000fe4000f8e00ff */
[----:B------:R-:W-:Y:S02]  /*14b0*/  USHF.R.U32.HI UR7, URZ, UR17, UR7 ;  /* 0x00000011ff077299 */ /* 0x000fe40008011607 */
[----:B------:R-:W-:-:S02]  /*14c0*/  UIADD3 UR10, UPT, UPT, -UR4, URZ, URZ ;  /* 0x000000ff040a7290 */ /* 0x000fc4000fffe1ff */
[----:B------:R-:W-:Y:S02]  /*14d0*/  USEL UR7, UR4, UR7, !UP2 ;  /* 0x0000000704077287 */ /* 0x000fe4000d000000 */
[----:B------:R-:W-:Y:S01]  /*14e0*/  UIADD3 UR46, UPT, UPT, -UR5, URZ, URZ ;  /* 0x000000ff052e7290 */ /* 0x000fe2000fffe1ff */
[----:B------:R-:W-:Y:S01]  /*14f0*/  @!UP0 UMOV UR6, UR9 ;  /* 0x0000000900068c82 */ /* 0x000fe20008000000 */
[----:B------:R-:W-:Y:S02]  /*1500*/  UIADD3 UR8, UPT, UPT, -UR7, URZ, URZ ;  /* 0x000000ff07087290 */ /* 0x000fe4000fffe1ff */
[----:B------:R-:W-:Y:S02]  /*1510*/  @!UP0 USHF.R.U32.HI UR6, URZ, UR17, UR6 ;  /* 0x00000011ff068299 */ /* 0x000fe40008011606 */
[----:B------:R-:W-:Y:S02]  /*1520*/  UIMAD UR8, UR18, UR8, UR4 ;  /* 0x00000008120872a4 */ /* 0x000fe4000f8e0204 */
[----:B------:R-:W-:-:S02]  /*1530*/  @!UP0 USEL UR6, UR5, UR6, !UP2 ;  /* 0x0000000605068287 */ /* 0x000fc4000d000000 */
[----:B------:R-:W-:Y:S02]  /*1540*/  UIMAD UR45, UR22, UR10, UR45 ;  /* 0x0000000a162d72a4 */ /* 0x000fe4000f8e022d */
[----:B------:R-:W-:Y:S02]  /*1550*/  @!UP0 UIADD3 UR7, UPT, UPT, UR7, -UR6, URZ ;  /* 0x8000000607078290 */ /* 0x000fe4000fffe0ff */
[----:B------:R-:W-:Y:S02]  /*1560*/  @!UP0 UIMAD UR6, UR8, UR12, UR6 ;  /* 0x0000000c080682a4 */ /* 0x000fe4000f8e0206 */
[----:B------:R-:W-:Y:S02]  /*1570*/  @!UP0 UIMAD UR4, UR7, UR18, UR5 ;  /* 0x00000012070482a4 */ /* 0x000fe4000f8e0205 */
[----:B------:R-:W-:Y:S02]  /*1580*/  UIMAD UR46, UR25, UR46, UR19 ;  /* 0x0000002e192e72a4 */ /* 0x000fe4000f8e0213 */
[----:B------:R-:W-:Y:S01]  /*1590*/  UIMAD UR45, UR4, UR22, UR45 ;  /* 0x00000016042d72a4 */ /* 0x000fe2000f8e022d */
[----:B------:R-:W-:-:S02]  /*15a0*/  @!UP0 UMOV UR5, UR6 ;  /* 0x0000000600058c82 */ /* 0x000fc40008000000 */
[----:B------:R-:W-:-:S12]  /*15b0*/  UIMAD UR46, UR5, UR25, UR46 ;  /* 0x00000019052e72a4 */ /* 0x000fd8000f8e022e */
.L_x_18:
[----:B------:R-:W-:Y:S02]  /*15c0*/  UISETP.NE.AND UP1, UPT, UR26, 0x1, UPT ;  /* 0x000000011a00788c */ /* 0x000fe4000bf25270 */
[----:B------:R-:W-:Y:S02]  /*15d0*/  UISETP.NE.AND UP0, UPT, UR13, 0x2, UPT ;  /* 0x000000020d00788c */ /* 0x000fe4000bf05270 */
[----:B------:R-:W-:Y:S02]  /*15e0*/  ULOP3.LUT UR28, UR28, 0x2000, URZ, 0xc0, !UPT ;  /* 0x000020001c1c7892 */ /* 0x000fe4000f8ec0ff */
[----:B------:R-:W-:-:S03]  /*15f0*/  USHF.L.U32 UR24, UR27, UR24, URZ ;  /* 0x000000181b187299 */ /* 0x000fc600080006ff */
[----:B------:R-:W-:Y:S09]  /*1600*/  BRA.U UP1, `(.L_x_19) ;  /* 0x0000000101447547 */ /* 0x000ff2000b800000 */
[----:B------:R-:W1:Y:S01]  /*1610*/  LDCU.128 UR8, c[0x0][0xb10] ;  /* 0x00016200ff0877ac */ /* 0x000e620008000c00 */
[----:B------:R-:W2:Y:S01]  /*1620*/  LDCU UR12, c[0x0][0xb0c] ;  /* 0x00016180ff0c77ac */ /* 0x000ea20008000800 */
[----:B------:R-:W3:Y:S01]  /*1630*/  LDCU UR14, c[0x0][0xb20] ;  /* 0x00016400ff0e77ac */ /* 0x000ee20008000800 */
[----:B-1----:R-:W-:Y:S02]  /*1640*/  UIMAD.WIDE.U32 UR6, UR46, UR8, URZ ;  /* 0x000000082e0672a5 */ /* 0x002fe4000f8e00ff */
[----:B------:R-:W-:Y:S02]  /*1650*/  UIMAD.WIDE.U32 UR4, UR45, UR11, URZ ;  /* 0x0000000b2d0472a5 */ /* 0x000fe4000f8e00ff */
[----:B--2---:R-:W-:Y:S02]  /*1660*/  UISETP.NE.AND UP2, UPT, UR12, 0x1, UPT ;  /* 0x000000010c00788c */ /* 0x004fe4000bf45270 */
[----:B------:R-:W-:Y:S01]  /*1670*/  UISETP.NE.AND UP1, UPT, UR10, 0x1, UPT ;  /* 0x000000010a00788c */ /* 0x000fe2000bf25270 */
[----:B------:R-:W-:-:S02]  /*1680*/  UMOV UR6, UR7 ;  /* 0x0000000700067c82 */ /* 0x000fc40008000000 */
[----:B------:R-:W-:Y:S01]  /*1690*/  UMOV UR4, UR5 ;  /* 0x0000000500047c82 */ /* 0x000fe20008000000 */
[----:B------:R-:W-:Y:S02]  /*16a0*/  USHF.R.U32.HI UR6, URZ, UR9, UR6 ;  /* 0x00000009ff067299 */ /* 0x000fe40008011606 */
[----:B---3--:R-:W-:Y:S02]  /*16b0*/  USHF.R.U32.HI UR4, URZ, UR14, UR4 ;  /* 0x0000000eff047299 */ /* 0x008fe40008011604 */
[----:B------:R-:W-:Y:S02]  /*16c0*/  USEL UR5, UR46, UR6, !UP2 ;  /* 0x000000062e057287 */ /* 0x000fe4000d000000 */
[----:B------:R-:W-:-:S04]  /*16d0*/  USEL UR4, UR45, UR4, !UP1 ;  /* 0x000000042d047287 */ /* 0x000fc8000c800000 */
[----:B------:R-:W-:Y:S02]  /*16e0*/  UIADD3 UR6, UPT, UPT, -UR4, UR5, URZ ;  /* 0x0000000504067290 */ /* 0x000fe4000fffe1ff */
[----:B------:R-:W-:Y:S02]  /*16f0*/  UIADD3 UR4, UPT, UPT, UR4, -UR5, URZ ;  /* 0x8000000504047290 */ /* 0x000fe4000fffe0ff */
[----:B------:R-:W-:Y:S02]  /*1700*/  UIMAD UR45, UR6, UR10, UR45 ;  /* 0x0000000a062d72a4 */ /* 0x000fe4000f8e022d */
[----:B------:R-:W-:-:S12]  /*1710*/  UIMAD UR46, UR4, UR12, UR46 ;  /* 0x0000000c042e72a4 */ /* 0x000fd8000f8e022e */
.L_x_19:
[----:B------:R-:W-:Y:S05]  /*1720*/  BRA.U !UP5, `(.L_x_20) ;  /* 0x000000010d0c7547 */ /* 0x000fea000b800000 */
[----:B------:R-:W-:Y:S01]  /*1730*/  UCGABAR_WAIT ;  /* 0x0000000000007dc7 */ /* 0x000fe20008000000 */
[----:B------:R-:W-:Y:S01]  /*1740*/  CCTL.IVALL ;  /* 0x00000000ff00798f */ /* 0x000fe20002000000 */
[----:B------:R-:W-:Y:S05]  /*1750*/  BRA `(.L_x_21) ;  /* 0x0000000000047947 */ /* 0x000fea0003800000 */
.L_x_20:
[----:B------:R-:W-:Y:S06]  /*1760*/  BAR.SYNC.DEFER_BLOCKING 0x0 ;  /* 0x0000000000007b1d */ /* 0x000fec0000010000 */
.L_x_21:
[----:B------:R-:W-:Y:S05]  /*1770*/  BRA.U UP0, `(.L_x_22) ;  /* 0x0000001100e07547 */ /* 0x000fea000b800000 */
[----:B------:R-:W1:Y:S01]  /*1780*/  LDCU UR6, c[0x0][0x38c] ;  /* 0x00007180ff0677ac */ /* 0x000e620008000800 */
[----:B------:R-:W2:Y:S01]  /*1790*/  S2UR UR8, SR_CgaCtaId ;  /* 0x00000000000879c3 */ /* 0x000ea20000008800 */
[----:B------:R-:W-:Y:S01]  /*17a0*/  PLOP3.LUT P1, PT, PT, PT, UP3, 0x80, 0x8 ;  /* 0x000000000008781c */ /* 0x000fe20003f2f038 */
[----:B------:R-:W-:Y:S01]  /*17b0*/  IMAD.MOV.U32 R12, RZ, RZ, 0x1 ;  /* 0x00000001ff0c7424 */ /* 0x000fe200078e00ff */
[----:B------:R-:W-:Y:S01]  /*17c0*/  USHF.L.U32 UR47, UR19, 0x7, URZ ;  /* 0x00000007132f7899 */ /* 0x000fe200080006ff */
[----:B------:R-:W-:Y:S01]  /*17d0*/  ISETP.NE.AND P2, PT, R0, RZ, P3 ;  /* 0x000000ff0000720c */ /* 0x000fe20001f45270 */
[----:B------:R-:W-:Y:S01]  /*17e0*/  UMOV UR7, 0x400 ;  /* 0x0000040000077882 */ /* 0x000fe20000000000 */
[----:B------:R-:W-:Y:S01]  /*17f0*/  UISETP.NE.AND UP1, UPT, UR13, URZ, UPT ;  /* 0x000000ff0d00728c */ /* 0x000fe2000bf25270 */
[----:B------:R-:W-:Y:S01]  /*1800*/  PLOP3.LUT P1, PT, P1, PT, PT, 0x8, 0x80 ;  /* 0x000000000080781c */ /* 0x000fe20000f2e170 */
[----:B------:R-:W-:Y:S01]  /*1810*/  USHF.L.U32 UR44, UR19, 0x5, URZ ;  /* 0x00000005132c7899 */ /* 0x000fe200080006ff */
[----:B------:R-:W-:Y:S01]  /*1820*/  CS2R R10, SRZ ;  /* 0x00000000000a7805 */ /* 0x000fe2000001ff00 */
[----:B------:R-:W-:Y:S01]  /*1830*/  ULOP3.LUT UR47, UR47, 0x80, URZ, 0xc0, !UPT ;  /* 0x000000802f2f7892 */ /* 0x000fe2000f8ec0ff */
[----:B------:R-:W-:Y:S01]  /*1840*/  IMAD.MOV.U32 R9, RZ, RZ, RZ ;  /* 0x000000ffff097224 */ /* 0x000fe200078e00ff */
[----:B------:R-:W3:Y:S01]  /*1850*/  LDCU UR39, c[0x0][0x370] ;  /* 0x00006e00ff2777ac */ /* 0x000ee20008000800 */
[----:B------:R-:W-:Y:S01]  /*1860*/  IMAD.MOV.U32 R8, RZ, RZ, 0x1 ;  /* 0x00000001ff087424 */ /* 0x000fe200078e00ff */
[----:B------:R-:W4:Y:S01]  /*1870*/  LDCU.64 UR26, c[0x0][0x348] ;  /* 0x00006900ff1a77ac */ /* 0x000f220008000a00 */
[----:B-1----:R-:W-:-:S02]  /*1880*/  UIADD3 UR5, UPT, UPT, UR6, 0x7f, URZ ;  /* 0x0000007f06057890 */ /* 0x002fc4000fffe0ff */
[----:B------:R-:W-:Y:S02]  /*1890*/  UIADD3 UR49, UPT, UPT, UR6, 0xfe, URZ ;  /* 0x000000fe06317890 */ /* 0x000fe4000fffe0ff */
[----:B------:R-:W-:Y:S02]  /*18a0*/  USHF.R.S32.HI UR4, URZ, 0x1f, UR5 ;  /* 0x0000001fff047899 */ /* 0x000fe40008011405 */
[----:B--2---:R-:W-:Y:S02]  /*18b0*/  ULEA UR13, UR8, UR7, 0x18 ;  /* 0x00000007080d7291 */ /* 0x004fe4000f8ec0ff */
[----:B------:R-:W-:Y:S02]  /*18c0*/  ULEA.HI UR4, UR4, UR5, URZ, 0x7 ;  /* 0x0000000504047291 */ /* 0x000fe4000f8f38ff */
[----:B------:R-:W-:Y:S02]  /*18d0*/  UIADD3 UR5, UPT, UPT, UR6, -0x1, URZ ;  /* 0xffffffff06057890 */ /* 0x000fe4000fffe0ff */
[----:B------:R-:W-:-:S02]  /*18e0*/  USHF.R.S32.HI UR42, URZ, 0x7, UR4 ;  /* 0x00000007ff2a7899 */ /* 0x000fc40008011404 */
[----:B------:R-:W-:Y:S02]  /*18f0*/  UISETP.GE.U32.AND UP2, UPT, UR5, -0xff, UPT ;  /* 0xffffff010500788c */ /* 0x000fe4000bf46070 */
[----:B------:R-:W-:Y:S01]  /*1900*/  UISETP.LT.U32.AND UP0, UPT, UR42, 0x4, UPT ;  /* 0x000000042a00788c */ /* 0x000fe2000bf01070 */
[----:B------:R-:W1:Y:S03]  /*1910*/  LDCU UR38, c[0x0][0x374] ;  /* 0x00006e80ff2677ac */ /* 0x000e660008000800 */
[----:B------:R-:W-:Y:S02]  /*1920*/  USEL UR41, UR42, 0x4, UP0 ;  /* 0x000000042a297887 */ /* 0x000fe40008000000 */
[----:B------:R-:W-:Y:S02]  /*1930*/  ULOP3.LUT UR44, UR44, 0x20, URZ, 0xc0, !UPT ;  /* 0x000000202c2c7892 */ /* 0x000fe4000f8ec0ff */
[----:B------:R-:W-:-:S02]  /*1940*/  UIADD3 UR4, UPT, UPT, UR41, -0x1, URZ ;  /* 0xffffffff29047890 */ /* 0x000fc4000fffe0ff */
[----:B------:R-:W-:Y:S02]  /*1950*/  @UP2 UIADD3 UR4, UPT, UPT, UR41, URZ, URZ ;  /* 0x000000ff29042290 */ /* 0x000fe4000fffe0ff */
[----:B------:R-:W-:Y:S02]  /*1960*/  USEL UR21, UR34, 0x2, UP1 ;  /* 0x0000000222157887 */ /* 0x000fe40008800000 */
[----:B------:R-:W-:Y:S02]  /*1970*/  UIADD3 UR30, UPT, UPT, UR13, 0x4400, UR28 ;  /* 0x000044000d1e7890 */ /* 0x000fe4000fffe01c */
[----:B------:R-:W-:Y:S02]  /*1980*/  ULEA.HI UR47, UR28, UR47, URZ, 0x19 ;  /* 0x0000002f1c2f7291 */ /* 0x000fe4000f8fc8ff */
[----:B------:R-:W-:Y:S02]  /*1990*/  UIADD3 UR48, UPT, UPT, UR42, -UR41, URZ ;  /* 0x800000292a307290 */ /* 0x000fe4000fffe0ff */
[----:B------:R-:W-:-:S02]  /*19a0*/  UIADD3 UR29, UPT, UPT, UR4, 0x1, URZ ;  /* 0x00000001041d7890 */ /* 0x000fc4000fffe0ff */
[----:B------:R-:W-:Y:S01]  /*19b0*/  UIADD3 UR43, UPT, UPT, -UR4, URZ, URZ ;  /* 0x000000ff042b7290 */ /* 0x000fe2000fffe1ff */
[----:B-1-34-:R-:W-:-:S11]  /*19c0*/  UMOV UR6, URZ ;  /* 0x000000ff00067c82 */ /* 0x01afd60008000000 */
.L_x_42:
[----:B------:R-:W1:Y:S02]  /*19d0*/  S2UR UR4, SR_CgaCtaId ;  /* 0x00000000000479c3 */ /* 0x000e640000008800 */
[----:B-1----:R-:W-:-:S09]  /*19e0*/  UISETP.NE.AND UP0, UPT, UR4, URZ, UPT ;  /* 0x000000ff0400728c */ /* 0x002fd2000bf05270 */
[----:B------:R-:W-:Y:S05]  /*19f0*/  BRA.U UP0, `(.L_x_23) ;  /* 0x0000000100287547 */ /* 0x000fea000b800000 */
[----:B------:R-:W-:Y:S02]  /*1a00*/  LEA R0, R9, UR13, 0x3 ;  /* 0x0000000d09007c11 */ /* 0x000fe4000f8e18ff */
[----:B------:R-:W-:-:S04]  /*1a10*/  SHF.L.U32 R2, R8, 0x1f, RZ ;  /* 0x0000001f08027819 */ /* 0x000fc800000006ff */
[----:B------:R-:W1:Y:S02]  /*1a20*/  SYNCS.PHASECHK.TRANS64.TRYWAIT P0, [R0+URZ+0xd0], R2 ;  /* 0x0000d002000075a7 */ /* 0x000e6400080011ff */
[----:B-1----:R-:W-:Y:S05]  /*1a30*/  @!P0 BRA `(.L_x_24) ;  /* 0x0000005c00108947 */ /* 0x002fea0003800000 */
.L_x_113:
[----:B------:R-:W-:Y:S01]  /*1a40*/  VIADD R9, R9, 0x1 ;  /* 0x0000000109097836 */ /* 0x000fe20000000000 */
[----:B------:R1:W-:Y:S04]  /*1a50*/  SYNCS.ARRIVE.TRANS64.A1T0 RZ, [R0+URZ+0xc0], RZ ;  /* 0x0000c0ff00ff79a7 */ /* 0x0003e800081000ff */
[----:B------:R-:W-:-:S04]  /*1a60*/  ISETP.NE.AND P0, PT, R9, 0x2, PT ;  /* 0x000000020900780c */ /* 0x000fc80003f05270 */
[----:B------:R-:W-:Y:S02]  /*1a70*/  SEL R9, R9, RZ, P0 ;  /* 0x000000ff09097207 */ /* 0x000fe40000000000 */
[----:B-1----:R-:W-:-:S04]  /*1a80*/  SEL R0, RZ, 0x1, P0 ;  /* 0x00000001ff007807 */ /* 0x002fc80000000000 */
[----:B------:R-:W-:-:S07]  /*1a90*/  LOP3.LUT R8, R8, R0, RZ, 0x3c, !PT ;  /* 0x0000000008087212 */ /* 0x000fce00078e3cff */
.L_x_23:
[----:B------:R-:W-:Y:S01]  /*1aa0*/  ULEA UR4, UR6, UR13, 0x3 ;  /* 0x0000000d06047291 */ /* 0x000fe2000f8e18ff */
[----:B------:R-:W-:Y:S01]  /*1ab0*/  SHF.L.U32 R0, R12, 0x1f, RZ ;  /* 0x0000001f0c007819 */ /* 0x000fe200000006ff */
[----:B------:R-:W-:Y:S02]  /*1ac0*/  UISETP.GE.U32.AND UP0, UPT, UR49, 0xff, UPT ;  /* 0x000000ff3100788c */ /* 0x000fe4000bf06070 */
[----:B------:R-:W-:Y:S01]  /*1ad0*/  ULEA UR11, UR45, UR44, 0x6 ;  /* 0x0000002c2d0b7291 */ /* 0x000fe2000f8e30ff */
[----:B------:R-:W-:-:S04]  /*1ae0*/  UMOV UR7, URZ ;  /* 0x000000ff00077c82 */ /* 0x000fc80008000000 */
[----:B------:R1:W2:Y:S01]  /*1af0*/  SYNCS.PHASECHK.TRANS64.TRYWAIT P0, [UR4+0x20], R0 ;  /* 0x00002000ff0075a7 */ /* 0x0002a20008001104 */
[----:B------:R-:W-:-:S04]  /*1b00*/  ULEA.HI UR4, UR46, UR46, URZ, 0x1 ;  /* 0x0000002e2e047291 */ /* 0x000fc8000f8f08ff */
[----:B------:R-:W-:-:S04]  /*1b10*/  USHF.L.U32 UR4, UR4, 0x7, URZ ;  /* 0x0000000704047899 */ /* 0x000fc800080006ff */
[----:B------:R-:W-:-:S04]  /*1b20*/  ULOP3.LUT UR35, UR4, 0xffffff00, URZ, 0xc0, !UPT ;  /* 0xffffff0004237892 */ /* 0x000fc8000f8ec0ff */
[----:B------:R-:W-:Y:S01]  /*1b30*/  UIADD3 UR35, UPT, UPT, UR47, UR35, URZ ;  /* 0x000000232f237290 */ /* 0x000fe2000fffe0ff */
[----:B------:R-:W-:Y:S11]  /*1b40*/  BRA.U !UP0, `(.L_x_25) ;  /* 0x0000000108c47547 */ /* 0x000ff6000b800000 */
[----:B------:R-:W-:Y:S01]  /*1b50*/  UMOV UR16, UR43 ;  /* 0x0000002b00107c82 */ /* 0x000fe20008000000 */
[----:B------:R-:W-:Y:S01]  /*1b60*/  UMOV UR4, UR6 ;  /* 0x0000000600047c82 */ /* 0x000fe20008000000 */
[----:B------:R-:W-:-:S05]  /*1b70*/  UMOV UR34, URZ ;  /* 0x000000ff00227c82 */ /* 0x000fca0008000000 */
.L_x_31:
[----:B------:R-:W-:Y:S01]  /*1b80*/  ULEA UR33, UR4, UR13, 0x3 ;  /* 0x0000000d04217291 */ /* 0x000fe2000f8e18ff */
[----:B------:R-:W-:Y:S01]  /*1b90*/  @P3 MOV R2, 0xa000 ;  /* 0x0000a00000023802 */ /* 0x000fe20000000f00 */
[----:B--234-:R-:W-:Y:S10]  /*1ba0*/  @P0 BRA `(.L_x_26) ;  /* 0x00000000000c0947 */ /* 0x01cff40003800000 */
[----:B------:R-:W-:-:S04]  /*1bb0*/  SHF.L.U32 R3, R12, 0x1f, RZ ;  /* 0x0000001f0c037819 */ /* 0x000fc800000006ff */
[----:B------:R-:W2:Y:S02]  /*1bc0*/  SYNCS.PHASECHK.TRANS64.TRYWAIT P0, [UR33+0x20], R3 ;  /* 0x00002003ff0075a7 */ /* 0x000ea40008001121 */
[----:B--2---:R-:W-:Y:S05]  /*1bd0*/  @!P0 BRA `(.L_x_27) ;  /* 0x0000005800bc8947 */ /* 0x004fea0003800000 */
.L_x_26:
[----:B------:R2:W-:Y:S01]  /*1be0*/  @P3 SYNCS.ARRIVE.TRANS64 RZ, [UR33], R2 ;  /* 0x00000002ffff39a7 */ /* 0x0005e20008000021 */
[----:B------:R-:W-:Y:S02]  /*1bf0*/  ULOP3.LUT UR5, UR21, 0x2, URZ, 0xfc, !UPT ;  /* 0x0000000215057892 */ /* 0x000fe4000f8efcff */
[----:B------:R-:W-:Y:S02]  /*1c00*/  UIADD3 UR16, UPT, UPT, UR16, 0x1, URZ ;  /* 0x0000000110107890 */ /* 0x000fe4000fffe0ff */
[----:B------:R-:W-:Y:S02]  /*1c10*/  UISETP.NE.AND UP0, UPT, UR5, 0x2, UPT ;  /* 0x000000020500788c */ /* 0x000fe4000bf05270 */
[----:B------:R-:W-:-:S07]  /*1c20*/  UISETP.NE.AND UP2, UPT, UR16, 0x1, UPT ;  /* 0x000000011000788c */ /* 0x000fce000bf45270 */
[----:B------:R-:W-:Y:S05]  /*1c30*/  BRA.U UP0, `(.L_x_28) ;  /* 0x0000000100047547 */ /* 0x000fea000b800000 */
[----:B------:R-:W-:Y:S05]  /*1c40*/  BPT.TRAP 0x1 ;  /* 0x000000040000795c */ /* 0x000fea0000300000 */
.L_x_28:
[----:B------:R-:W-:Y:S04]  /*1c50*/  BSSY.RECONVERGENT B0, `(.L_x_29) ;  /* 0x0000003000007945 */ /* 0x000fe80003800200 */
[----:B------:R-:W-:Y:S05]  /*1c60*/  @!P2 BRA `(.L_x_30) ;  /* 0x000000000004a947 */ /* 0x000fea0003800000 */
[----:B------:R-:W-:Y:S05]  /*1c70*/  BPT.TRAP 0x1 ;  /* 0x000000040000795c */ /* 0x000fea0000300000 */
.L_x_30:
[----:B------:R-:W-:Y:S05]  /*1c80*/  BSYNC.RECONVERGENT B0 ;  /* 0x0000000000007941 */ /* 0x000fea0003800200 */
.L_x_29:
[----:B------:R-:W-:Y:S02]  /*1c90*/  UIADD3 UR5, UPT, UPT, UR4, 0x1, URZ ;  /* 0x0000000104057890 */ /* 0x000fe4000fffe0ff */
[----:B------:R-:W-:Y:S02]  /*1ca0*/  ULEA UR32, UR4, UR28, 0xe ;  /* 0x0000001c04207291 */ /* 0x000fe4000f8e70ff */
[----:B------:R-:W-:Y:S02]  /*1cb0*/  UISETP.NE.AND UP0, UPT, UR5, 0x4, UPT ;  /* 0x000000040500788c */ /* 0x000fe4000bf05270 */
[----:B------:R-:W-:Y:S02]  /*1cc0*/  UIADD3 UR14, UP1, UPT, UR26, 0x80, URZ ;  /* 0x000000801a0e7890 */ /* 0x000fe4000ff3e0ff */
[----:B------:R-:W-:Y:S02]  /*1cd0*/  USEL UR7, URZ, 0x1, UP0 ;  /* 0x00000001ff077887 */ /* 0x000fe40008000000 */
[----:B------:R-:W-:-:S02]  /*1ce0*/  USEL UR6, UR5, URZ, UP0 ;  /* 0x000000ff05067287 */ /* 0x000fc40008000000 */
[----:B------:R-:W-:Y:S02]  /*1cf0*/  ULEA UR8, UR4, UR13, 0xc ;  /* 0x0000000d04087291 */ /* 0x000fe4000f8e60ff */
[----:B------:R-:W-:Y:S01]  /*1d00*/  ULEA UR5, UR6, UR13, 0x3 ;  /* 0x0000000d06057291 */ /* 0x000fe2000f8e18ff */
[----:B------:R-:W-:Y:S01]  /*1d10*/  LOP3.LUT R12, R12, UR7, RZ, 0x3c, !PT ;  /* 0x000000070c0c7c12 */ /* 0x000fe2000f8e3cff */
[----:B------:R-:W-:Y:S02]  /*1d20*/  UIADD3 UR4, UP0, UPT, UR26, 0x180, URZ ;  /* 0x000001801a047890 */ /* 0x000fe4000ff1e0ff */
[----:B------:R-:W-:Y:S01]  /*1d30*/  ULOP3.LUT UR33, UR33, 0xfefffff8, URZ, 0xc0, !UPT ;  /* 0xfefffff821217892 */ /* 0x000fe2000f8ec0ff */
[----:B-1----:R-:W-:Y:S01]  /*1d40*/  SHF.L.U32 R0, R12, 0x1f, RZ ;  /* 0x0000001f0c007819 */ /* 0x002fe200000006ff */
[----:B------:R-:W-:Y:S02]  /*1d50*/  UIADD3.X UR15, UPT, UPT, URZ, UR27, URZ, UP1, !UPT ;  /* 0x0000001bff0f7290 */ /* 0x000fe40008ffe4ff */
[----:B------:R-:W-:Y:S01]  /*1d60*/  UIADD3 UR32, UPT, UPT, UR13, 0x4400, UR32 ;  /* 0x000044000d207890 */ /* 0x000fe2000fffe020 */
[----:B------:R3:W4:Y:S01]  /*1d70*/  SYNCS.PHASECHK.TRANS64.TRYWAIT P0, [UR5+0x20], R0 ;  /* 0x00002000ff0075a7 */ /* 0x0007220008001105 */
[----:B------:R-:W-:-:S02]  /*1d80*/  UPRMT UR7, URZ, 0x5410, UR24 ;  /* 0x00005410ff077896 */ /* 0x000fc40008000018 */
[----:B------:R-:W-:Y:S02]  /*1d90*/  UIADD3 UR8, UPT, UPT, UR8, 0x14400, URZ ;  /* 0x0001440008087890 */ /* 0x000fe4000fffe0ff */
[----:B------:R-:W-:Y:S01]  /*1da0*/  UIADD3.X UR5, UPT, UPT, URZ, UR27, URZ, UP0, !UPT ;  /* 0x0000001bff057290 */ /* 0x000fe200087fe4ff */
[----:B------:R-:W-:Y:S01]  /*1db0*/  UMOV UR18, 0x0 ;  /* 0x0000000000127882 */ /* 0x000fe20000000000 */
[----:B------:R-:W-:Y:S01]  /*1dc0*/  UMOV UR19, 0x10000000 ;  /* 0x1000000000137882 */ /* 0x000fe20000000000 */
[----:B------:R-:W-:Y:S01]  /*1dd0*/  UMOV UR10, UR34 ;  /* 0x00000022000a7c82 */ /* 0x000fe20008000000 */
[----:B------:R-:W-:Y:S01]  /*1de0*/  UMOV UR12, UR36 ;  /* 0x00000024000c7c82 */ /* 0x000fe20008000000 */
[----:B------:R-:W-:Y:S01]  /*1df0*/  UMOV UR9, UR33 ;  /* 0x0000002100097c82 */ /* 0x000fe20008000000 */
[----:B------:R1:W-:Y:S03]  /*1e00*/  UTMALDG.3D.MULTICAST.2CTA [UR32], [UR14], UR7, desc[UR18] ;  /* 0x000012200e0073b4 */ /* 0x0003e60008211807 */
[----:B------:R2:W-:Y:S01]  /*1e10*/  UTMALDG.3D.2CTA [UR8], [UR4], desc[UR18] ;  /* 0x00001208040075b4 */ /* 0x0005e20008211000 */
[----:B-1----:R-:W-:Y:S01]  /*1e20*/  UIADD3 UR34, UPT, UPT, UR34, 0x80, URZ ;  /* 0x0000008022227890 */ /* 0x002fe2000fffe0ff */
[----:B------:R-:W-:Y:S01]  /*1e30*/  UMOV UR7, UR29 ;  /* 0x0000001d00077c82 */ /* 0x000fe20008000000 */
[----:B--2---:R-:W-:Y:S01]  /*1e40*/  UMOV UR4, UR6 ;  /* 0x0000000600047c82 */ /* 0x004fe20008000000 */
[----:B------:R-:W-:Y:S09]  /*1e50*/  BRA.U UP2, `(.L_x_31) ;  /* 0xfffffffd02487547 */ /* 0x000ff2000b83ffff */
.L_x_25:
[----:B------:R-:W-:Y:S01]  /*1e60*/  ULEA UR4, UR6, UR13, 0x3 ;  /* 0x0000000d06047291 */ /* 0x000fe2000f8e18ff */
[----:B-1-3--:R-:W-:Y:S01]  /*1e70*/  SHF.L.U32 R0, R12, 0x1f, RZ ;  /* 0x0000001f0c007819 */ /* 0x00afe200000006ff */
[----:B------:R-:W-:Y:S01]  /*1e80*/  @!P1 SYNCS.ARRIVE.TRANS64.A1T0 RZ, [UR13+0x58], RZ ;  /* 0x000058ffffff99a7 */ /* 0x000fe2000810000d */
[----:B------:R-:W-:-:S06]  /*1e90*/  UISETP.GT.AND UP0, UPT, UR42, UR41, UPT ;  /* 0x000000292a00728c */ /* 0x000fcc000bf04270 */
[----:B--2-4-:R1:W2:Y:S03]  /*1ea0*/  SYNCS.PHASECHK.TRANS64.TRYWAIT P0, [UR4+0x20], R0 ;  /* 0x00002000ff0075a7 */ /* 0x0142a60008001104 */
[----:B------:R-:W-:Y:S05]  /*1eb0*/  BRA.U !UP0, `(.L_x_32) ;  /* 0x0000000108c07547 */ /* 0x000fea000b800000 */
[----:B------:R-:W-:Y:S01]  /*1ec0*/  UIADD3 UR25, UPT, UPT, UR48, UR7, URZ ;  /* 0x0000000730197290 */ /* 0x000fe2000fffe0ff */
[----:B------:R-:W-:-:S11]  /*1ed0*/  UMOV UR4, UR6 ;  /* 0x0000000600047c82 */ /* 0x000fd60008000000 */
.L_x_38:
[----:B------:R-:W-:Y:S01]  /*1ee0*/  ULEA UR17, UR4, UR13, 0x3 ;  /* 0x0000000d04117291 */ /* 0x000fe2000f8e18ff */
[----:B--2---:R-:W-:Y:S01]  /*1ef0*/  @P3 MOV R2, 0xa000 ;  /* 0x0000a00000023802 */ /* 0x004fe20000000f00 */
[----:B--2-4-:R-:W-:Y:S10]  /*1f00*/  @P0 BRA `(.L_x_33) ;  /* 0x00000000000c0947 */ /* 0x014ff40003800000 */
[----:B------:R-:W-:-:S04]  /*1f10*/  SHF.L.U32 R3, R12, 0x1f, RZ ;  /* 0x0000001f0c037819 */ /* 0x000fc800000006ff */
[----:B------:R-:W2:Y:S02]  /*1f20*/  SYNCS.PHASECHK.TRANS64.TRYWAIT P0, [UR17+0x20], R3 ;  /* 0x00002003ff0075a7 */ /* 0x000ea40008001111 */
[----:B--2---:R-:W-:Y:S05]  /*1f30*/  @!P0 BRA `(.L_x_34) ;  /* 0x0000005400fc8947 */ /* 0x004fea0003800000 */
.L_x_33:
[----:B------:R2:W-:Y:S01]  /*1f40*/  @P3 SYNCS.ARRIVE.TRANS64 RZ, [UR17], R2 ;  /* 0x00000002ffff39a7 */ /* 0x0005e20008000011 */
[----:B------:R-:W-:-:S04]  /*1f50*/  ULOP3.LUT UR5, UR21, 0x2, URZ, 0xfc, !UPT ;  /* 0x0000000215057892 */ /* 0x000fc8000f8efcff */
[----:B------:R-:W-:-:S09]  /*1f60*/  UISETP.NE.AND UP0, UPT, UR5, 0x2, UPT ;  /* 0x000000020500788c */ /* 0x000fd2000bf05270 */
[----:B------:R-:W-:Y:S05]  /*1f70*/  BRA.U UP0, `(.L_x_35) ;  /* 0x0000000100047547 */ /* 0x000fea000b800000 */
[----:B------:R-:W-:Y:S05]  /*1f80*/  BPT.TRAP 0x1 ;  /* 0x000000040000795c */ /* 0x000fea0000300000 */
.L_x_35:
[----:B------:R-:W-:Y:S04]  /*1f90*/  BSSY.RECONVERGENT B0, `(.L_x_36) ;  /* 0x0000003000007945 */ /* 0x000fe80003800200 */
[----:B------:R-:W-:Y:S05]  /*1fa0*/  @!P2 BRA `(.L_x_37) ;  /* 0x000000000004a947 */ /* 0x000fea0003800000 */
[----:B------:R-:W-:Y:S05]  /*1fb0*/  BPT.TRAP 0x1 ;  /* 0x000000040000795c */ /* 0x000fea0000300000 */
.L_x_37:
[----:B------:R-:W-:Y:S05]  /*1fc0*/  BSYNC.RECONVERGENT B0 ;  /* 0x0000000000007941 */ /* 0x000fea0003800200 */
.L_x_36:
[----:B------:R-:W-:Y:S02]  /*1fd0*/  UIADD3 UR5, UPT, UPT, UR4, 0x1, URZ ;  /* 0x0000000104057890 */ /* 0x000fe4000fffe0ff */
[----:B------:R-:W-:Y:S02]  /*1fe0*/  UIADD3 UR14, UP1, UPT, UR26, 0x80, URZ ;  /* 0x000000801a0e7890 */ /* 0x000fe4000ff3e0ff */
[----:B------:R-:W-:Y:S02]  /*1ff0*/  UISETP.NE.AND UP0, UPT, UR5, 0x4, UPT ;  /* 0x000000040500788c */ /* 0x000fe4000bf05270 */
[----:B------:R-:W-:Y:S02]  /*2000*/  ULEA UR16, UR4, UR30, 0xe ;  /* 0x0000001e04107291 */ /* 0x000fe4000f8e70ff */
[----:B------:R-:W-:Y:S02]  /*2010*/  USEL UR8, URZ, 0x1, UP0 ;  /* 0x00000001ff087887 */ /* 0x000fe40008000000 */
[----:B------:R-:W-:-:S02]  /*2020*/  USEL UR6, UR5, URZ, UP0 ;  /* 0x000000ff05067287 */ /* 0x000fc40008000000 */
[----:B------:R-:W-:Y:S02]  /*2030*/  UIADD3 UR22, UP0, UPT, UR26, 0x180, URZ ;  /* 0x000001801a167890 */ /* 0x000fe4000ff1e0ff */
[----:B------:R-:W-:Y:S01]  /*2040*/  LOP3.LUT R12, R12, UR8, RZ, 0x3c, !PT ;  /* 0x000000080c0c7c12 */ /* 0x000fe2000f8e3cff */
[----:B------:R-:W-:Y:S02]  /*2050*/  ULEA UR8, UR4, UR13, 0xc ;  /* 0x0000000d04087291 */ /* 0x000fe4000f8e60ff */
[----:B------:R-:W-:Y:S01]  /*2060*/  ULEA UR5, UR6, UR13, 0x3 ;  /* 0x0000000d06057291 */ /* 0x000fe2000f8e18ff */
[----:B-1----:R-:W-:Y:S01]  /*2070*/  SHF.L.U32 R0, R12, 0x1f, RZ ;  /* 0x0000001f0c007819 */ /* 0x002fe200000006ff */
[----:B------:R-:W-:Y:S02]  /*2080*/  USHF.L.U32 UR18, UR7, 0x7, URZ ;  /* 0x0000000707127899 */ /* 0x000fe400080006ff */
[----:B------:R-:W-:Y:S02]  /*2090*/  ULOP3.LUT UR17, UR17, 0xfefffff8, URZ, 0xc0, !UPT ;  /* 0xfefffff811117892 */ /* 0x000fe4000f8ec0ff */
[----:B------:R-:W-:-:S02]  /*20a0*/  UIADD3.X UR15, UPT, UPT, URZ, UR27, URZ, UP1, !UPT ;  /* 0x0000001bff0f7290 */ /* 0x000fc40008ffe4ff */
[----:B------:R-:W-:Y:S01]  /*20b0*/  UPRMT UR4, URZ, 0x5410, UR24 ;  /* 0x00005410ff047896 */ /* 0x000fe20008000018 */
[----:B------:R3:W4:Y:S01]  /*20c0*/  SYNCS.PHASECHK.TRANS64.TRYWAIT P0, [UR5+0x20], R0 ;  /* 0x00002000ff0075a7 */ /* 0x0007220008001105 */
[----:B------:R-:W-:Y:S02]  /*20d0*/  UIADD3 UR8, UPT, UPT, UR8, 0x14400, URZ ;  /* 0x0001440008087890 */ /* 0x000fe4000fffe0ff */
[----:B------:R-:W-:Y:S01]  /*20e0*/  UIADD3.X UR23, UPT, UPT, URZ, UR27, URZ, UP0, !UPT ;  /* 0x0000001bff177290 */ /* 0x000fe200087fe4ff */
[----:B------:R-:W-:Y:S01]  /*20f0*/  UMOV UR32, 0x0 ;  /* 0x0000000000207882 */ /* 0x000fe20000000000 */
[----:B------:R-:W-:Y:S01]  /*2100*/  UMOV UR33, 0x10000000 ;  /* 0x1000000000217882 */ /* 0x000fe20000000000 */
[----:B------:R-:W-:Y:S01]  /*2110*/  UMOV UR19, UR35 ;  /* 0x0000002300137c82 */ /* 0x000fe20008000000 */
[----:B------:R-:W-:Y:S01]  /*2120*/  UMOV UR20, UR36 ;  /* 0x0000002400147c82 */ /* 0x000fe20008000000 */
[----:B------:R-:W-:Y:S01]  /*2130*/  UMOV UR12, UR36 ;  /* 0x00000024000c7c82 */ /* 0x000fe20008000000 */
[----:B------:R-:W-:Y:S01]  /*2140*/  UMOV UR9, UR17 ;  /* 0x0000001100097c82 */ /* 0x000fe20008000000 */
[----:B------:R-:W-:Y:S01]  /*2150*/  UMOV UR10, UR18 ;  /* 0x00000012000a7c82 */ /* 0x000fe20008000000 */
[----:B------:R1:W-:Y:S01]  /*2160*/  UTMALDG.3D.MULTICAST.2CTA [UR16], [UR14], UR4, desc[UR32] ;  /* 0x000020100e0073b4 */ /* 0x0003e20008211804 */
[----:B------:R-:W-:-:S04]  /*2170*/  UIADD3 UR7, UPT, UPT, UR7, 0x1, URZ ;  /* 0x0000000107077890 */ /* 0x000fc8000fffe0ff */
[----:B------:R-:W-:Y:S01]  /*2180*/  UISETP.NE.AND UP0, UPT, UR7, UR25, UPT ;  /* 0x000000190700728c */ /* 0x000fe2000bf05270 */
[----:B------:R3:W-:Y:S01]  /*2190*/  UTMALDG.3D.2CTA [UR8], [UR22], desc[UR32] ;  /* 0x00002008160075b4 */ /* 0x0007e20008211000 */
[----:B-1----:R-:W-:-:S07]  /*21a0*/  UMOV UR4, UR6 ;  /* 0x0000000600047c82 */ /* 0x002fce0008000000 */
[----:B---3--:R-:W-:Y:S05]  /*21b0*/  BRA.U UP0, `(.L_x_38) ;  /* 0xfffffffd00487547 */ /* 0x008fea000b83ffff */
.L_x_32:
[C---:B------:R-:W-:Y:S01]  /*21c0*/  LEA R3, R11.reuse, UR13, 0x3 ;  /* 0x0000000d0b037c11 */ /* 0x040fe2000f8e18ff */
[----:B------:R-:W-:Y:S01]  /*21d0*/  NOP ;  /* 0x0000000000007918 */ /* 0x000fe20000000000 */
[----:B-1----:R-:W-:Y:S02]  /*21e0*/  SHF.L.U32 R0, R10, 0x1f, RZ ;  /* 0x0000001f0a007819 */ /* 0x002fe400000006ff */
[----:B------:R-:W-:Y:S02]  /*21f0*/  LEA R4, R11, UR13, 0x4 ;  /* 0x0000000d0b047c11 */ /* 0x000fe4000f8e20ff */
[----:B--2-4-:R-:W1:Y:S02]  /*2200*/  SYNCS.PHASECHK.TRANS64.TRYWAIT P0, [R3+URZ+0x60], R0 ;  /* 0x00006000030075a7 */ /* 0x014e6400080011ff */
[----:B-1----:R-:W-:Y:S05]  /*2210*/  @!P0 BRA `(.L_x_39) ;  /* 0x00000054005c8947 */ /* 0x002fea0003800000 */
.L_x_116:
[----:B------:R-:W2:Y:S01]  /*2220*/  LDS.128 R4, [R4+0xf0] ;  /* 0x0000f00004047984 */ /* 0x000ea20000000c00 */
[----:B------:R-:W-:Y:S01]  /*2230*/  UISETP.GE.AND UP0, UPT, UR40, 0x1, UPT ;  /* 0x000000012800788c */ /* 0x000fe2000bf06270 */
[----:B------:R-:W-:Y:S01]  /*2240*/  @!PT LDS RZ, [RZ] ;  /* 0x00000000fffff984 */ /* 0x000fe20000000800 */
[----:B------:R-:W-:Y:S01]  /*2250*/  @!PT LDS RZ, [RZ] ;  /* 0x00000000fffff984 */ /* 0x000fe20000000800 */
[----:B------:R-:W-:Y:S01]  /*2260*/  @!PT LDS RZ, [RZ] ;  /* 0x00000000fffff984 */ /* 0x000fe20000000800 */
[----:B------:R-:W-:Y:S01]  /*2270*/  @!PT LDS RZ, [RZ] ;  /* 0x00000000fffff984 */ /* 0x000fe20000000800 */
[----:B------:R3:W-:Y:S06]  /*2280*/  MEMBAR.ALL.CTA ;  /* 0x0000000000007992 */ /* 0x0007ec0000008000 */
[----:B---3--:R-:W3:Y:S01]  /*2290*/  FENCE.VIEW.ASYNC.S ;  /* 0x00000000000073c6 */ /* 0x008ee20000000000 */
[----:B--2---:R-:W-:-:S13]  /*22a0*/  LOP3.LUT P0, RZ, R6, 0x1, RZ, 0xc0, !PT ;  /* 0x0000000106ff7812 */ /* 0x004fda000780c0ff */
[----:B---3--:R-:W-:Y:S01]  /*22b0*/  VOTEU.ANY UP1, P0 ;  /* 0x0000000000ff7886 */ /* 0x008fe20000020100 */
[----:B------:R-:W-:-:S13]  /*22c0*/  PLOP3.LUT P0, PT, PT, PT, UP1, 0x80, 0x8 ;  /* 0x000000000008781c */ /* 0x000fda0003f0f018 */
[----:B-1----:R-:W-:Y:S02]  /*22d0*/  @P0 LOP3.LUT R0, R5, 0xffff, RZ, 0xc0, !PT ;  /* 0x0000ffff05000812 */ /* 0x002fe400078ec0ff */
[----:B------:R-:W-:Y:S02]  /*22e0*/  @P0 MOV R2, R4 ;  /* 0x0000000400020202 */ /* 0x000fe40000000f00 */
[----:B------:R-:W-:Y:S01]  /*22f0*/  @P0 R2UR UR5, R0 ;  /* 0x00000000000502ca */ /* 0x000fe200000e0000 */
[----:B------:R-:W-:Y:S01]  /*2300*/  VIADD R0, R3, 0x70 ;  /* 0x0000007003007836 */ /* 0x000fe20000000000 */
[----:B------:R-:W-:Y:S02]  /*2310*/  @P0 SHF.R.U32.HI R4, RZ, 0x10, R5 ;  /* 0x00000010ff040819 */ /* 0x000fe40000011605 */
[----:B------:R-:W-:Y:S02]  /*2320*/  @P0 R2UR UR7, R2 ;  /* 0x00000000020702ca */ /* 0x000fe400000e0000 */
[----:B------:R-:W-:-:S02]  /*2330*/  PRMT R0, RZ, 0x654, R0 ;  /* 0x00000654ff007816 */ /* 0x000fc40000000000 */
[----:B------:R-:W-:Y:S02]  /*2340*/  @P0 R2UR UR4, R4 ;  /* 0x00000000040402ca */ /* 0x000fe400000e0000 */
[----:B------:R1:W-:Y:S03]  /*2350*/  SYNCS.ARRIVE.TRANS64.RED.A1T0 RZ, [R0+URZ], RZ ;  /* 0x000000ff00ff79a7 */ /* 0x0003e600081004ff */
[----:B------:R-:W-:-:S04]  /*2360*/  @UP1 UMOV UR31, UR5 ;  /* 0x00000005001f1c82 */ /* 0x000fc80008000000 */
[----:B------:R-:W-:-:S04]  /*2370*/  @UP1 UMOV UR37, UR7 ;  /* 0x0000000700251c82 */ /* 0x000fc80008000000 */
[----:B------:R-:W-:Y:S01]  /*2380*/  @UP1 UMOV UR36, UR4 ;  /* 0x0000000400241c82 */ /* 0x000fe20008000000 */
[----:B------:R-:W-:Y:S05]  /*2390*/  BRA.U !UP0, `(.L_x_40) ;  /* 0x0000000108d47547 */ /* 0x000fea000b800000 */
[----:B------:R-:W2:Y:S01]  /*23a0*/  LDCU.128 UR16, c[0x0][0xb10] ;  /* 0x00016200ff1077ac */ /* 0x000ea20008000c00 */
[----:B------:R-:W3:Y:S01]  /*23b0*/  LDCU UR12, c[0x0][0xb20] ;  /* 0x00016400ff0c77ac */ /* 0x000ee20008000800 */
[----:B------:R-:W4:Y:S01]  /*23c0*/  LDCU UR20, c[0x0][0xb0c] ;  /* 0x00016180ff1477ac */ /* 0x000f220008000800 */
[----:B------:R-:W1:Y:S01]  /*23d0*/  LDCU.64 UR8, c[0x0][0xb28] ;  /* 0x00016500ff0877ac */ /* 0x000e620008000a00 */
[----:B------:R-:W-:Y:S02]  /*23e0*/  UISETP.NE.AND UP3, UPT, UR40, 0x1, UPT ;  /* 0x000000012800788c */ /* 0x000fe4000bf65270 */
[----:B--2---:R-:W-:Y:S02]  /*23f0*/  UIMAD.WIDE.U32 UR10, UR38, UR19, URZ ;  /* 0x00000013260a72a5 */ /* 0x004fe4000f8e00ff */
[----:B------:R-:W-:Y:S02]  /*2400*/  UIMAD.WIDE.U32 UR4, UR39, UR16, URZ ;  /* 0x00000010270472a5 */ /* 0x000fe4000f8e00ff */
[----:B------:R-:W-:-:S02]  /*2410*/  UISETP.NE.AND UP0, UPT, UR18, 0x1, UPT ;  /* 0x000000011200788c */ /* 0x000fc4000bf05270 */
[----:B------:R-:W-:Y:S01]  /*2420*/  UIMAD.WIDE.U32 UR22, UR31, UR19, URZ ;  /* 0x000000131f1672a5 */ /* 0x000fe2000f8e00ff */
[----:B------:R-:W-:Y:S02]  /*2430*/  UMOV UR10, UR11 ;  /* 0x0000000b000a7c82 */ /* 0x000fe40008000000 */
[----:B------:R-:W-:Y:S01]  /*2440*/  UMOV UR4, UR5 ;  /* 0x0000000500047c82 */ /* 0x000fe20008000000 */
[----:B---3--:R-:W-:Y:S02]  /*2450*/  USHF.R.U32.HI UR10, URZ, UR12, UR10 ;  /* 0x0000000cff0a7299 */ /* 0x008fe4000801160a */
[----:B----4-:R-:W-:Y:S02]  /*2460*/  UISETP.NE.AND UP2, UPT, UR20, 0x1, UPT ;  /* 0x000000011400788c */ /* 0x010fe4000bf45270 */
[----:B------:R-:W-:Y:S02]  /*2470*/  USHF.R.U32.HI UR4, URZ, UR17, UR4 ;  /* 0x00000011ff047299 */ /* 0x000fe40008011604 */
[----:B------:R-:W-:-:S02]  /*2480*/  USEL UR5, UR38, UR10, !UP0 ;  /* 0x0000000a26057287 */ /* 0x000fc4000c000000 */
[----:B------:R-:W-:Y:S02]  /*2490*/  USEL UR7, UR39, UR4, !UP2 ;  /* 0x0000000427077287 */ /* 0x000fe4000d000000 */
[----:B-1----:R-:W-:Y:S01]  /*24a0*/  UIMAD.WIDE.U32 UR10, UR5, UR8, URZ ;  /* 0x00000008050a72a5 */ /* 0x002fe2000f8e00ff */
[----:B------:R-:W-:Y:S01]  /*24b0*/  UMOV UR4, UR23 ;  /* 0x0000001700047c82 */ /* 0x000fe20008000000 */
[----:B------:R-:W-:Y:S02]  /*24c0*/  UIMAD.WIDE.U32 UR14, UR37, UR16, URZ ;  /* 0x00000010250e72a5 */ /* 0x000fe4000f8e00ff */
[----:B------:R-:W-:-:S03]  /*24d0*/  UIMAD.WIDE.U32 UR22, UR7, UR8, URZ ;  /* 0x00000008071672a5 */ /* 0x000fc6000f8e00ff */
[----:B------:R-:W-:Y:S01]  /*24e0*/  UMOV UR10, UR11 ;  /* 0x0000000b000a7c82 */ /* 0x000fe20008000000 */
[----:B------:R-:W-:Y:S02]  /*24f0*/  USHF.R.U32.HI UR4, URZ, UR12, UR4 ;  /* 0x0000000cff047299 */ /* 0x000fe40008011604 */
[----:B------:R-:W-:Y:S01]  /*2500*/  @UP3 USHF.R.U32.HI UR5, URZ, UR9, UR10 ;  /* 0x00000009ff053299 */ /* 0x000fe2000801160a */
[----:B------:R-:W-:Y:S01]  /*2510*/  UMOV UR14, UR15 ;  /* 0x0000000f000e7c82 */ /* 0x000fe20008000000 */
[----:B------:R-:W-:Y:S01]  /*2520*/  UMOV UR22, UR23 ;  /* 0x0000001700167c82 */ /* 0x000fe20008000000 */
[----:B------:R-:W-:Y:S02]  /*2530*/  USHF.R.U32.HI UR17, URZ, UR17, UR14 ;  /* 0x00000011ff117299 */ /* 0x000fe4000801160e */
[----:B------:R-:W-:Y:S02]  /*2540*/  USEL UR4, UR31, UR4, !UP0 ;  /* 0x000000041f047287 */ /* 0x000fe4000c000000 */
[----:B------:R-:W-:-:S02]  /*2550*/  @UP3 USHF.R.U32.HI UR7, URZ, UR9, UR22 ;  /* 0x00000009ff073299 */ /* 0x000fc40008011616 */
[----:B------:R-:W-:Y:S02]  /*2560*/  UIMAD UR10, UR40, UR5, URZ ;  /* 0x00000005280a72a4 */ /* 0x000fe4000f8e02ff */
[----:B------:R-:W-:Y:S02]  /*2570*/  USEL UR5, UR37, UR17, !UP2 ;  /* 0x0000001125057287 */ /* 0x000fe4000d000000 */
[----:B------:R-:W-:Y:S02]  /*2580*/  UIMAD UR12, UR40, UR7, URZ ;  /* 0x00000007280c72a4 */ /* 0x000fe4000f8e02ff */
[----:B------:R-:W-:Y:S02]  /*2590*/  UISETP.GE.AND UP0, UPT, UR4, UR10, UPT ;  /* 0x0000000a0400728c */ /* 0x000fe4000bf06270 */
[----:B------:R-:W-:Y:S02]  /*25a0*/  UIMAD.WIDE.U32 UR10, UR4, UR8, URZ ;  /* 0x00000008040a72a5 */ /* 0x000fe4000f8e00ff */
[----:B------:R-:W-:-:S02]  /*25b0*/  UISETP.GE.OR UP0, UPT, UR5, UR12, UP0 ;  /* 0x0000000c0500728c */ /* 0x000fc40008706670 */
[----:B------:R-:W-:Y:S02]  /*25c0*/  UIMAD.WIDE.U32 UR14, UR5, UR8, URZ ;  /* 0x00000008050e72a5 */ /* 0x000fe4000f8e00ff */
[----:B------:R-:W-:Y:S01]  /*25d0*/  UIADD3 UR12, UPT, UPT, -UR5, URZ, URZ ;  /* 0x000000ff050c7290 */ /* 0x000fe2000fffe1ff */
[----:B------:R-:W-:Y:S01]  /*25e0*/  UMOV UR10, UR11 ;  /* 0x0000000b000a7c82 */ /* 0x000fe20008000000 */
[----:B------:R-:W-:Y:S02]  /*25f0*/  UIADD3 UR11, UPT, UPT, -UR4, URZ, URZ ;  /* 0x000000ff040b7290 */ /* 0x000fe4000fffe1ff */
[----:B------:R-:W-:-:S03]  /*2600*/  USHF.R.U32.HI UR10, URZ, UR9, UR10 ;  /* 0x00000009ff0a7299 */ /* 0x000fc6000801160a */
[----:B------:R-:W-:Y:S01]  /*2610*/  @!UP0 UMOV UR8, UR15 ;  /* 0x0000000f00088c82 */ /* 0x000fe20008000000 */
[----:B------:R-:W-:Y:S02]  /*2620*/  UIMAD UR11, UR18, UR11, UR31 ;  /* 0x0000000b120b72a4 */ /* 0x000fe4000f8e021f */
[----:B------:R-:W-:Y:S02]  /*2630*/  USEL UR10, UR4, UR10, !UP3 ;  /* 0x0000000a040a7287 */ /* 0x000fe4000d800000 */
[----:B------:R-:W-:Y:S02]  /*2640*/  @!UP0 USHF.R.U32.HI UR8, URZ, UR9, UR8 ;  /* 0x00000009ff088299 */ /* 0x000fe40008011608 */
[----:B------:R-:W-:Y:S02]  /*2650*/  UIADD3 UR9, UPT, UPT, -UR10, URZ, URZ ;  /* 0x000000ff0a097290 */ /* 0x000fe4000fffe1ff */
[----:B------:R-:W-:Y:S02]  /*2660*/  @!UP0 USEL UR8, UR5, UR8, !UP3 ;  /* 0x0000000805088287 */ /* 0x000fe4000d800000 */
[----:B------:R-:W-:-:S02]  /*2670*/  UIMAD UR9, UR40, UR9, UR4 ;  /* 0x00000009280972a4 */ /* 0x000fc4000f8e0204 */
[----:B------:R-:W-:Y:S02]  /*2680*/  @!UP0 UIADD3 UR10, UPT, UPT, UR10, -UR8, URZ ;  /* 0x800000080a0a8290 */ /* 0x000fe4000fffe0ff */
[----:B------:R-:W-:Y:S02]  /*2690*/  @!UP0 UIMAD UR8, UR9, UR7, UR8 ;  /* 0x00000007090882a4 */ /* 0x000fe4000f8e0208 */
[----:B------:R-:W-:Y:S02]  /*26a0*/  @!UP0 UIMAD UR4, UR40, UR10, UR5 ;  /* 0x0000000a280482a4 */ /* 0x000fe4000f8e0205 */
[----:B------:R-:W-:Y:S02]  /*26b0*/  UIMAD UR7, UR20, UR12, UR37 ;  /* 0x0000000c140772a4 */ /* 0x000fe4000f8e0225 */
[----:B------:R-:W-:Y:S01]  /*26c0*/  UIMAD UR31, UR4, UR18, UR11 ;  /* 0x00000012041f72a4 */ /* 0x000fe2000f8e020b */
[----:B------:R-:W-:Y:S02]  /*26d0*/  @!UP0 UMOV UR5, UR8 ;  /* 0x0000000800058c82 */ /* 0x000fe40008000000 */
[----:B------:R-:W-:-:S12]  /*26e0*/  UIMAD UR37, UR5, UR20, UR7 ;  /* 0x00000014052572a4 */ /* 0x000fd8000f8e0207 */
.L_x_40:
[----:B------:R-:W2:Y:S02]  /*26f0*/  LDCU UR4, c[0x0][0xb30] ;  /* 0x00016600ff0477ac */ /* 0x000ea40008000800 */
[----:B--2---:R-:W-:-:S09]  /*2700*/  UISETP.NE.AND UP0, UPT, UR4, 0x1, UPT ;  /* 0x000000010400788c */ /* 0x004fd2000bf05270 */
[----:B------:R-:W-:Y:S05]  /*2710*/  BRA.U UP0, `(.L_x_41) ;  /* 0x0000000100447547 */ /* 0x000fea000b800000 */
[----:B------:R-:W2:Y:S01]  /*2720*/  LDCU.128 UR16, c[0x0][0xb10] ;  /* 0x00016200ff1077ac */ /* 0x000ea20008000c00 */
[----:B------:R-:W3:Y:S01]  /*2730*/  LDCU UR10, c[0x0][0xb0c] ;  /* 0x00016180ff0a77ac */ /* 0x000ee20008000800 */
[----:B------:R-:W4:Y:S01]  /*2740*/  LDCU UR7, c[0x0][0xb20] ;  /* 0x00016400ff0777ac */ /* 0x000f220008000800 */
[----:B--2---:R-:W-:Y:S02]  /*2750*/  UIMAD.WIDE.U32 UR8, UR37, UR16, URZ ;  /* 0x00000010250872a5 */ /* 0x004fe4000f8e00ff */
[----:B------:R-:W-:Y:S02]  /*2760*/  UIMAD.WIDE.U32 UR4, UR31, UR19, URZ ;  /* 0x000000131f0472a5 */ /* 0x000fe4000f8e00ff */
[----:B---3--:R-:W-:Y:S02]  /*2770*/  UISETP.NE.AND UP2, UPT, UR10, 0x1, UPT ;  /* 0x000000010a00788c */ /* 0x008fe4000bf45270 */
[----:B------:R-:W-:Y:S01]  /*2780*/  UISETP.NE.AND UP0, UPT, UR18, 0x1, UPT ;  /* 0x000000011200788c */ /* 0x000fe2000bf05270 */
[----:B------:R-:W-:-:S02]  /*2790*/  UMOV UR8, UR9 ;  /* 0x0000000900087c82 */ /* 0x000fc40008000000 */
[----:B------:R-:W-:Y:S01]  /*27a0*/  UMOV UR4, UR5 ;  /* 0x0000000500047c82 */ /* 0x000fe20008000000 */
[----:B------:R-:W-:Y:S02]  /*27b0*/  USHF.R.U32.HI UR17, URZ, UR17, UR8 ;  /* 0x00000011ff117299 */ /* 0x000fe40008011608 */
[----:B----4-:R-:W-:Y:S02]  /*27c0*/  USHF.R.U32.HI UR4, URZ, UR7, UR4 ;  /* 0x00000007ff047299 */ /* 0x010fe40008011604 */
[----:B------:R-:W-:Y:S02]  /*27d0*/  USEL UR5, UR37, UR17, !UP2 ;  /* 0x0000001125057287 */ /* 0x000fe4000d000000 */
[----:B------:R-:W-:-:S04]  /*27e0*/  USEL UR4, UR31, UR4, !UP0 ;  /* 0x000000041f047287 */ /* 0x000fc8000c000000 */
[----:B------:R-:W-:Y:S02]  /*27f0*/  UIADD3 UR7, UPT, UPT, UR5, -UR4, URZ ;  /* 0x8000000405077290 */ /* 0x000fe4000fffe0ff */
[----:B------:R-:W-:Y:S02]  /*2800*/  UIADD3 UR4, UPT, UPT, -UR5, UR4, URZ ;  /* 0x0000000405047290 */ /* 0x000fe4000fffe1ff */
[----:B------:R-:W-:Y:S02]  /*2810*/  UIMAD UR31, UR7, UR18, UR31 ;  /* 0x00000012071f72a4 */ /* 0x000fe4000f8e021f */
[----:B------:R-:W-:-:S12]  /*2820*/  UIMAD UR37, UR4, UR10, UR37 ;  /* 0x0000000a042572a4 */ /* 0x000fd8000f8e0225 */
.L_x_41:
[----:B------:R-:W-:Y:S01]  /*2830*/  VIADD R11, R11, 0x1 ;  /* 0x000000010b0b7836 */ /* 0x000fe20000000000 */
[----:B------:R-:W-:Y:S01]  /*2840*/  PLOP3.LUT P1, PT, PT, PT, PT, 0x80, 0x8 ;  /* 0x000000000008781c */ /* 0x000fe20003f2f070 */
[----:B------:R-:W-:Y:S02]  /*2850*/  UIADD3 UR46, UPT, UPT, UR37, UR58, URZ ;  /* 0x0000003a252e7290 */ /* 0x000fe4000fffe0ff */
[----:B------:R-:W-:Y:S01]  /*2860*/  UIADD3 UR45, UPT, UPT, UR31, UR55, URZ ;  /* 0x000000371f2d7290 */ /* 0x000fe2000fffe0ff */
[----:B------:R-:W-:-:S04]  /*2870*/  ISETP.NE.AND P0, PT, R11, 0x2, PT ;  /* 0x000000020b00780c */ /* 0x000fc80003f05270 */
[----:B-1----:R-:W-:Y:S02]  /*2880*/  SEL R0, RZ, 0x1, P0 ;  /* 0x00000001ff007807 */ /* 0x002fe40000000000 */
[----:B------:R-:W-:Y:S02]  /*2890*/  SEL R11, R11, RZ, P0 ;  /* 0x000000ff0b0b7207 */ /* 0x000fe40000000000 */
[----:B------:R-:W-:Y:S01]  /*28a0*/  LOP3.LUT R10, R10, R0, RZ, 0x3c, !PT ;  /* 0x000000000a0a7212 */ /* 0x000fe200078e3cff */
[----:B------:R-:W-:Y:S06]  /*28b0*/  BRA.U UP1, `(.L_x_42) ;  /* 0xfffffff101447547 */ /* 0x000fec000b83ffff */
[----:B------:R-:W-:Y:S01]  /*28c0*/  UIADD3 UR13, UPT, UPT, UR13, 0x20, URZ ;  /* 0x000000200d0d7890 */ /* 0x000fe2000fffe0ff */
[----:B------:R-:W-:-:S03]  /*28d0*/  SHF.L.U32 R2, R12, 0x1f, RZ ;  /* 0x0000001f0c027819 */ /* 0x000fc600000006ff */
[----:B------:R-:W-:-:S09]  /*28e0*/  ULEA UR4, UR6, UR13, 0x3 ;  /* 0x0000000d06047291 */ /* 0x000fd2000f8e18ff */
[----:B------:R-:W1:Y:S02]  /*28f0*/  SYNCS.PHASECHK.TRANS64.TRYWAIT P0, [UR4], R2 ;  /* 0x00000002ff0075a7 */ /* 0x000e640008001104 */
[----:B-1----:R-:W-:Y:S05]  /*2900*/  @!P0 BRA `(.L_x_43) ;  /* 0x0000004c00b48947 */ /* 0x002fea0003800000 */
.L_x_118:
[----:B------:R-:W-:-:S04]  /*2910*/  UIADD3 UR4, UPT, UPT, UR6, 0x1, URZ ;  /* 0x0000000106047890 */ /* 0x000fc8000fffe0ff */
[----:B------:R-:W-:-:S04]  /*2920*/  UISETP.NE.AND UP0, UPT, UR4, 0x4, UPT ;  /* 0x000000040400788c */ /* 0x000fc8000bf05270 */
[----:B------:R-:W-:Y:S02]  /*2930*/  USEL UR6, URZ, 0x1, UP0 ;  /* 0x00000001ff067887 */ /* 0x000fe40008000000 */
[----:B------:R-:W-:-:S04]  /*2940*/  USEL UR4, UR4, URZ, UP0 ;  /* 0x000000ff04047287 */ /* 0x000fc80008000000 */
[----:B------:R-:W-:Y:S01]  /*2950*/  ULEA UR5, UR4, UR13, 0x3 ;  /* 0x0000000d04057291 */ /* 0x000fe2000f8e18ff */
[----:B-1----:R-:W-:-:S04]  /*2960*/  LOP3.LUT R2, R12, UR6, RZ, 0x3c, !PT ;  /* 0x000000060c027c12 */ /* 0x002fc8000f8e3cff */
[----:B------:R-:W-:-:S04]  /*2970*/  SHF.L.U32 R3, R2, 0x1f, RZ ;  /* 0x0000001f02037819 */ /* 0x000fc800000006ff */
[----:B------:R-:W1:Y:S02]  /*2980*/  SYNCS.PHASECHK.TRANS64.TRYWAIT P0, [UR5], R3 ;  /* 0x00000003ff0075a7 */ /* 0x000e640008001105 */
[----:B-1----:R-:W-:Y:S05]  /*2990*/  @!P0 BRA `(.L_x_44) ;  /* 0x0000004c00a88947 */ /* 0x002fea0003800000 */
.L_x_120:
[----:B------:R-:W-:-:S04]  /*29a0*/  UIADD3 UR4, UPT, UPT, UR4, 0x1, URZ ;  /* 0x0000000104047890 */ /* 0x000fc8000fffe0ff */
[----:B------:R-:W-:-:S04]  /*29b0*/  UISETP.NE.AND UP0, UPT, UR4, 0x4, UPT ;  /* 0x000000040400788c */ /* 0x000fc8000bf05270 */
[----:B------:R-:W-:Y:S02]  /*29c0*/  USEL UR6, URZ, 0x1, UP0 ;  /* 0x00000001ff067887 */ /* 0x000fe40008000000 */
[----:B------:R-:W-:-:S04]  /*29d0*/  USEL UR4, UR4, URZ, UP0 ;  /* 0x000000ff04047287 */ /* 0x000fc80008000000 */
[----:B------:R-:W-:Y:S01]  /*29e0*/  ULEA UR5, UR4, UR13, 0x3 ;  /* 0x0000000d04057291 */ /* 0x000fe2000f8e18ff */
[----:B------:R-:W-:-:S04]  /*29f0*/  LOP3.LUT R2, R2, UR6, RZ, 0x3c, !PT ;  /* 0x0000000602027c12 */ /* 0x000fc8000f8e3cff */
[----:B-1----:R-:W-:-:S04]  /*2a00*/  SHF.L.U32 R3, R2, 0x1f, RZ ;  /* 0x0000001f02037819 */ /* 0x002fc800000006ff */
[----:B------:R-:W1:Y:S02]  /*2a10*/  SYNCS.PHASECHK.TRANS64.TRYWAIT P0, [UR5], R3 ;  /* 0x00000003ff0075a7 */ /* 0x000e640008001105 */
[----:B-1----:R-:W-:Y:S05]  /*2a20*/  @!P0 BRA `(.L_x_45) ;  /* 0x0000004c009c8947 */ /* 0x002fea0003800000 */
.L_x_122:
[----:B------:R-:W-:-:S04]  /*2a30*/  UIADD3 UR4, UPT, UPT, UR4, 0x1, URZ ;  /* 0x0000000104047890 */ /* 0x000fc8000fffe0ff */
[----:B------:R-:W-:-:S04]  /*2a40*/  UISETP.NE.AND UP0, UPT, UR4, 0x4, UPT ;  /* 0x000000040400788c */ /* 0x000fc8000bf05270 */
[----:B------:R-:W-:Y:S02]  /*2a50*/  USEL UR5, URZ, 0x1, UP0 ;  /* 0x00000001ff057887 */ /* 0x000fe40008000000 */
[----:B------:R-:W-:-:S04]  /*2a60*/  USEL UR4, UR4, URZ, UP0 ;  /* 0x000000ff04047287 */ /* 0x000fc80008000000 */
[----:B------:R-:W-:Y:S01]  /*2a70*/  ULEA UR4, UR4, UR13, 0x3 ;  /* 0x0000000d04047291 */ /* 0x000fe2000f8e18ff */
[----:B------:R-:W-:-:S04]  /*2a80*/  LOP3.LUT R2, R2, UR5, RZ, 0x3c, !PT ;  /* 0x0000000502027c12 */ /* 0x000fc8000f8e3cff */
[----:B------:R-:W-:Y:S01]  /*2a90*/  SHF.L.U32 R2, R2, 0x1f, RZ ;  /* 0x0000001f02027819 */ /* 0x000fe200000006ff */
[----:B-1----:R-:W-:-:S07]  /*2aa0*/  IMAD.U32 R0, RZ, RZ, UR4 ;  /* 0x00000004ff007e24 */ /* 0x002fce000f8e00ff */
.L_x_46:
[----:B-1----:R1:W2:Y:S02]  /*2ab0*/  SYNCS.PHASECHK.TRANS64.TRYWAIT P0, [R0+URZ], R2 ;  /* 0x00000002000075a7 */ /* 0x0022a400080011ff */
[----:B--2---:R-:W-:Y:S05]  /*2ac0*/  @!P0 NANOSLEEP.SYNCS 0x989680 ;  /* 0x009896800000895d */ /* 0x004fea0003900000 */
[----:B------:R-:W2:Y:S02]  /*2ad0*/  @!P0 SYNCS.PHASECHK.TRANS64 P0, [R0+URZ], R2 ;  /* 0x00000002000085a7 */ /* 0x000ea400080010ff */
[----:B--2---:R-:W-:Y:S05]  /*2ae0*/  @P0 EXIT ;  /* 0x000000000000094d */ /* 0x004fea0003800000 */
[----:B------:R-:W-:Y:S05]  /*2af0*/  BRA `(.L_x_46) ;  /* 0xfffffffc00ec7947 */ /* 0x000fea000383ffff */
.L_x_22:
[----:B------:R-:W1:Y:S02]  /*2b00*/  S2UR UR4, SR_CgaCtaId ;  /* 0x00000000000479c3 */ /* 0x000e640000008800 */
[----:B-1----:R-:W-:-:S04]  /*2b10*/  UISETP.NE.AND UP0, UPT, UR4, URZ, UPT ;  /* 0x000000ff0400728c */ /* 0x002fc8000bf05270 */
[----:B------:R-:W-:-:S09]  /*2b20*/  UISETP.NE.OR UP0, UPT, UR13, 0x1, UP0 ;  /* 0x000000010d00788c */ /* 0x000fd20008705670 */
[----:B------:R-:W-:Y:S05]  /*2b30*/  BRA.U UP0, `(.L_x_47) ;  /* 0x00000005004c7547 */ /* 0x000fea000b800000 */
[----:B------:R-:W1:Y:S01]  /*2b40*/  S2UR UR5, SR_CgaCtaId ;  /* 0x00000000000579c3 */ /* 0x000e620000008800 */
[----:B------:R-:W-:Y:S01]  /*2b50*/  UMOV UR4, 0x400 ;  /* 0x0000040000047882 */ /* 0x000fe20000000000 */
[----:B------:R-:W-:Y:S01]  /*2b60*/  ISETP.GE.U32.AND P2, PT, R0, 0x4, PT ;  /* 0x000000040000780c */ /* 0x000fe20003f46070 */
[----:B------:R-:W-:Y:S01]  /*2b70*/  IMAD.MOV.U32 R12, RZ, RZ, 0x1 ;  /* 0x00000001ff0c7424 */ /* 0x000fe200078e00ff */
[----:B------:R-:W-:Y:S02]  /*2b80*/  CS2R R10, SRZ ;  /* 0x00000000000a7805 */ /* 0x000fe4000001ff00 */
[----:B------:R-:W-:Y:S01]  /*2b90*/  CS2R R8, SRZ ;  /* 0x0000000000087805 */ /* 0x000fe2000001ff00 */
[----:B-1----:R-:W-:-:S03]  /*2ba0*/  ULEA UR6, UR5, UR4, 0x18 ;  /* 0x0000000405067291 */ /* 0x002fc6000f8ec0ff */
[----:B------:R-:W-:-:S09]  /*2bb0*/  UMOV UR5, URZ ;  /* 0x000000ff00057c82 */ /* 0x000fd20008000000 */
.L_x_51:
[----:B------:R-:W-:Y:S02]  /*2bc0*/  LEA R2, R8, UR6, 0x3 ;  /* 0x0000000608027c11 */ /* 0x000fe4000f8e18ff */
[----:B------:R-:W-:-:S03]  /*2bd0*/  SHF.L.U32 R4, R9, 0x1f, RZ ;  /* 0x0000001f09047819 */ /* 0x000fc600000006ff */
[----:B------:R-:W-:Y:S01]  /*2be0*/  VIADD R5, R2, 0xd0 ;  /* 0x000000d002057836 */ /* 0x000fe20000000000 */
[----:B------:R-:W1:Y:S02]  /*2bf0*/  SYNCS.PHASECHK.TRANS64.TRYWAIT P0, [R2+URZ+0xc0], R4 ;  /* 0x0000c004020075a7 */ /* 0x000e6400080011ff */
[----:B-1----:R-:W-:Y:S05]  /*2c00*/  @!P0 BRA `(.L_x_48) ;  /* 0x0000004c003c8947 */ /* 0x002fea0003800000 */
.L_x_123:
[----:B------:R-:W-:Y:S01]  /*2c10*/  ULEA UR4, UR5, UR6, 0x3 ;  /* 0x0000000605047291 */ /* 0x000fe2000f8e18ff */
[----:B-1----:R-:W-:Y:S01]  /*2c20*/  PRMT R2, RZ, 0x654, R5 ;  /* 0x00000654ff027816 */ /* 0x002fe20000000005 */
[----:B------:R-:W-:Y:S01]  /*2c30*/  @!P2 IMAD.MOV.U32 R4, RZ, RZ, 0x10 ;  /* 0x00000010ff04a424 */ /* 0x000fe200078e00ff */
[----:B------:R-:W-:Y:S01]  /*2c40*/  SHF.L.U32 R5, R12, 0x1f, RZ ;  /* 0x0000001f0c057819 */ /* 0x000fe200000006ff */
[----:B------:R-:W-:Y:S01]  /*2c50*/  UIADD3 UR7, UPT, UPT, UR4, 0x60, URZ ;  /* 0x0000006004077890 */ /* 0x000fe2000fffe0ff */
[----:B------:R1:W-:Y:S05]  /*2c60*/  SYNCS.ARRIVE.TRANS64.RED.A1T0 RZ, [R2+URZ], RZ ;  /* 0x000000ff02ff79a7 */ /* 0x0003ea00081004ff */
[----:B------:R-:W-:Y:S01]  /*2c70*/  IMAD.U32 R6, RZ, RZ, UR7 ;  /* 0x00000007ff067e24 */ /* 0x000fe2000f8e00ff */
[----:B------:R-:W2:Y:S04]  /*2c80*/  SYNCS.PHASECHK.TRANS64.TRYWAIT P0, [UR4+0x70], R5 ;  /* 0x00007005ff0075a7 */ /* 0x000ea80008001104 */
[----:B------:R-:W-:Y:S01]  /*2c90*/  PRMT R6, R0, 0x654, R6 ;  /* 0x0000065400067816 */ /* 0x000fe20000000006 */
[----:B-12---:R-:W-:Y:S06]  /*2ca0*/  @!P0 BRA `(.L_x_49) ;  /* 0x0000004c00288947 */ /* 0x006fec0003800000 */
.L_x_125:
[----:B------:R-:W-:Y:S01]  /*2cb0*/  ULEA UR8, UR5, UR6, 0x4 ;  /* 0x0000000605087291 */ /* 0x000fe2000f8e20ff */
[----:B------:R-:W-:Y:S01]  /*2cc0*/  SEL R3, R6, R3, !P2 ;  /* 0x0000000306037207 */ /* 0x000fe20005000000 */
[----:B------:R-:W-:Y:S01]  /*2cd0*/  UIADD3 UR9, UPT, UPT, UR4, 0x60, URZ ;  /* 0x0000006004097890 */ /* 0x000fe2000fffe0ff */
[----:B-1----:R-:W-:Y:S01]  /*2ce0*/  LEA R2, R11, UR6, 0x3 ;  /* 0x000000060b027c11 */ /* 0x002fe2000f8e18ff */
[----:B------:R-:W-:Y:S01]  /*2cf0*/  UIADD3 UR8, UPT, UPT, UR8, 0xf0, URZ ;  /* 0x000000f008087890 */ /* 0x000fe2000fffe0ff */
[----:B------:R1:W-:Y:S01]  /*2d00*/  @!P2 SYNCS.ARRIVE.TRANS64.RED RZ, [R3+URZ], R4 ;  /* 0x0000000403ffa9a7 */ /* 0x0003e200080004ff */
[----:B------:R-:W-:Y:S01]  /*2d10*/  UIADD3 UR4, UPT, UPT, UR5, 0x1, URZ ;  /* 0x0000000105047890 */ /* 0x000fe2000fffe0ff */
[----:B------:R-:W-:-:S03]  /*2d20*/  VIADD R8, R8, 0x1 ;  /* 0x0000000108087836 */ /* 0x000fc60000000000 */
[----:B------:R-:W-:Y:S02]  /*2d30*/  UISETP.NE.AND UP0, UPT, UR4, 0x2, UPT ;  /* 0x000000020400788c */ /* 0x000fe4000bf05270 */
[----:B------:R-:W-:Y:S01]  /*2d40*/  ISETP.NE.AND P0, PT, R8, 0x2, PT ;  /* 0x000000020800780c */ /* 0x000fe20003f05270 */
[----:B------:R-:W-:Y:S06]  /*2d50*/  UGETNEXTWORKID.BROADCAST [UR8], [UR9] ;  /* 0x00000000080073ca */ /* 0x000fec0008000100 */
[----:B------:R-:W-:Y:S02]  /*2d60*/  USEL UR7, URZ, 0x1, UP0 ;  /* 0x00000001ff077887 */ /* 0x000fe40008000000 */
[----:B------:R-:W-:-:S04]  /*2d70*/  USEL UR5, UR4, URZ, UP0 ;  /* 0x000000ff04057287 */ /* 0x000fc80008000000 */
[----:B------:R-:W-:Y:S02]  /*2d80*/  LOP3.LUT R12, R12, UR7, RZ, 0x3c, !PT ;  /* 0x000000070c0c7c12 */ /* 0x000fe4000f8e3cff */
[----:B-1----:R-:W-:-:S04]  /*2d90*/  SHF.L.U32 R4, R10, 0x1f, RZ ;  /* 0x0000001f0a047819 */ /* 0x002fc800000006ff */
[----:B------:R-:W1:Y:S02]  /*2da0*/  SYNCS.PHASECHK.TRANS64.TRYWAIT P1, [R2+URZ+0x60], R4 ;  /* 0x00006004020075a7 */ /* 0x000e6400080211ff */
[----:B-1----:R-:W-:Y:S05]  /*2db0*/  @!P1 BRA `(.L_x_50) ;  /* 0x0000004800fc9947 */ /* 0x002fea0003800000 */
.L_x_126:
[C---:B-1----:R-:W-:Y:S01]  /*2dc0*/  LEA R4, R11.reuse, UR6, 0x4 ;  /* 0x000000060b047c11 */ /* 0x042fe2000f8e20ff */
[----:B------:R-:W-:Y:S01]  /*2dd0*/  VIADD R2, R2, 0x70 ;  /* 0x0000007002027836 */ /* 0x000fe20000000000 */
[----:B------:R-:W-:Y:S01]  /*2de0*/  SEL R8, R8, RZ, P0 ;  /* 0x000000ff08087207 */ /* 0x000fe20000000000 */
[----:B------:R-:W-:-:S03]  /*2df0*/  VIADD R11, R11, 0x1 ;  /* 0x000000010b0b7836 */ /* 0x000fc60000000000 */
[----:B------:R-:W1:Y:S01]  /*2e00*/  LDS.128 R4, [R4+0xf0] ;  /* 0x0000f00004047984 */ /* 0x000e620000000c00 */
[----:B------:R-:W-:Y:S02]  /*2e10*/  PRMT R2, RZ, 0x654, R2 ;  /* 0x00000654ff027816 */ /* 0x000fe40000000002 */
[C---:B------:R-:W-:Y:S01]  /*2e20*/  ISETP.NE.AND P1, PT, R11.reuse, 0x2, PT ;  /* 0x000000020b00780c */ /* 0x040fe20003f25270 */
[----:B------:R-:W-:Y:S01]  /*2e30*/  @!PT LDS RZ, [RZ] ;  /* 0x00000000fffff984 */ /* 0x000fe20000000800 */
[----:B------:R-:W-:Y:S01]  /*2e40*/  @!PT LDS RZ, [RZ] ;  /* 0x00000000fffff984 */ /* 0x000fe20000000800 */
[----:B------:R-:W-:Y:S01]  /*2e50*/  @!PT LDS RZ, [RZ] ;  /* 0x00000000fffff984 */ /* 0x000fe20000000800 */
[----:B------:R-:W-:Y:S01]  /*2e60*/  @!PT LDS RZ, [RZ] ;  /* 0x00000000fffff984 */ /* 0x000fe20000000800 */
[----:B------:R2:W-:Y:S06]  /*2e70*/  MEMBAR.ALL.CTA ;  /* 0x0000000000007992 */ /* 0x0005ec0000008000 */
[----:B--2---:R-:W2:Y:S01]  /*2e80*/  FENCE.VIEW.ASYNC.S ;  /* 0x00000000000073c6 */ /* 0x004ea20000000000 */
[----:B------:R-:W-:Y:S01]  /*2e90*/  SEL R11, R11, RZ, P1 ;  /* 0x000000ff0b0b7207 */ /* 0x000fe20000800000 */
[----:B--2---:R2:W-:Y:S01]  /*2ea0*/  SYNCS.ARRIVE.TRANS64.RED.A1T0 RZ, [R2+URZ], RZ ;  /* 0x000000ff02ff79a7 */ /* 0x0045e200081004ff */
[----:B-1----:R-:W-:-:S02]  /*2eb0*/  LOP3.LUT P3, RZ, R6, 0x1, RZ, 0xc0, !PT ;  /* 0x0000000106ff7812 */ /* 0x002fc4000786c0ff */
[----:B------:R-:W-:-:S04]  /*2ec0*/  SEL R4, RZ, 0x1, P1 ;  /* 0x00000001ff047807 */ /* 0x000fc80000800000 */
[----:B------:R-:W-:Y:S02]  /*2ed0*/  LOP3.LUT R10, R10, R4, RZ, 0x3c, !PT ;  /* 0x000000040a0a7212 */ /* 0x000fe400078e3cff */
[----:B--2---:R-:W-:-:S04]  /*2ee0*/  SEL R2, RZ, 0x1, P0 ;  /* 0x00000001ff027807 */ /* 0x004fc80000000000 */
[----:B------:R-:W-:Y:S01]  /*2ef0*/  LOP3.LUT R9, R9, R2, RZ, 0x3c, !PT ;  /* 0x0000000209097212 */ /* 0x000fe200078e3cff */
[----:B------:R-:W-:Y:S06]  /*2f00*/  @P3 BRA `(.L_x_51) ;  /* 0xfffffffc002c3947 */ /* 0x000fec000383ffff */
[----:B------:R-:W-:Y:S01]  /*2f10*/  ULEA UR4, UR5, UR6, 0x3 ;  /* 0x0000000605047291 */ /* 0x000fe2000f8e18ff */
[----:B------:R-:W-:-:S08]  /*2f20*/  SHF.L.U32 R2, R12, 0x1f, RZ ;  /* 0x0000001f0c027819 */ /* 0x000fd000000006ff */
[----:B------:R-:W1:Y:S02]  /*2f30*/  SYNCS.PHASECHK.TRANS64 P0, [UR4+0x70], R2 ;  /* 0x00007002ff0075a7 */ /* 0x000e640008001004 */
[----:B-1----:R-:W-:Y:S05]  /*2f40*/  @P0 BRA `(.L_x_52) ;  /* 0x0000000000080947 */ /* 0x002fea0003800000 */
[----:B------:R-:W1:Y:S02]  /*2f50*/  SYNCS.PHASECHK.TRANS64.TRYWAIT P0, [UR4+0x70], R2 ;  /* 0x00007002ff0075a7 */ /* 0x000e640008001104 */
[----:B-1----:R-:W-:Y:S05]  /*2f60*/  @!P0 BRA `(.L_x_53) ;  /* 0x0000004800a48947 */ /* 0x002fea0003800000 */
.L_x_52:
[----:B------:R-:W-:-:S04]  /*2f70*/  UIADD3 UR7, UPT, UPT, UR5, 0x1, URZ ;  /* 0x0000000105077890 */ /* 0x000fc8000fffe0ff */
[----:B------:R-:W-:-:S04]  /*2f80*/  UISETP.NE.AND UP0, UPT, UR7, 0x2, UPT ;  /* 0x000000020700788c */ /* 0x000fc8000bf05270 */
[----:B------:R-:W-:Y:S02]  /*2f90*/  USEL UR8, URZ, 0x1, UP0 ;  /* 0x00000001ff087887 */ /* 0x000fe40008000000 */
[----:B------:R-:W-:-:S04]  /*2fa0*/  USEL UR7, UR7, URZ, UP0 ;  /* 0x000000ff07077287 */ /* 0x000fc80008000000 */
[----:B------:R-:W-:Y:S01]  /*2fb0*/  ULEA UR7, UR7, UR6, 0x3 ;  /* 0x0000000607077291 */ /* 0x000fe2000f8e18ff */
[----:B-1----:R-:W-:-:S04]  /*2fc0*/  LOP3.LUT R2, R12, UR8, RZ, 0x3c, !PT ;  /* 0x000000080c027c12 */ /* 0x002fc8000f8e3cff */
[----:B------:R-:W-:-:S04]  /*2fd0*/  SHF.L.U32 R0, R2, 0x1f, RZ ;  /* 0x0000001f02007819 */ /* 0x000fc800000006ff */
[----:B------:R-:W1:Y:S02]  /*2fe0*/  SYNCS.PHASECHK.TRANS64 P0, [UR7+0x70], R0 ;  /* 0x00007000ff0075a7 */ /* 0x000e640008001007 */
[----:B-1----:R-:W-:Y:S05]  /*2ff0*/  @P0 EXIT ;  /* 0x000000000000094d */ /* 0x002fea0003800000 */
[----:B------:R-:W-:Y:S02]  /*3000*/  SHF.L.U32 R2, R2, 0x1f, RZ ;  /* 0x0000001f02027819 */ /* 0x000fe400000006ff */
[----:B------:R-:W-:-:S07]  /*3010*/  MOV R0, UR7 ;  /* 0x0000000700007c02 */ /* 0x000fce0008000f00 */
.L_x_54:
[----:B-1----:R1:W2:Y:S02]  /*3020*/  SYNCS.PHASECHK.TRANS64.TRYWAIT P0, [R0+URZ+0x70], R2 ;  /* 0x00007002000075a7 */ /* 0x0022a400080011ff */
[----:B--2---:R-:W-:Y:S05]  /*3030*/  @!P0 NANOSLEEP.SYNCS 0x989680 ;  /* 0x009896800000895d */ /* 0x004fea0003900000 */
[----:B------:R-:W2:Y:S02]  /*3040*/  @!P0 SYNCS.PHASECHK.TRANS64 P0, [R0+URZ+0x70], R2 ;  /* 0x00007002000085a7 */ /* 0x000ea400080010ff */
[----:B--2---:R-:W-:Y:S05]  /*3050*/  @P0 EXIT ;  /* 0x000000000000094d */ /* 0x004fea0003800000 */
[----:B------:R-:W-:Y:S05]  /*3060*/  BRA `(.L_x_54) ;  /* 0xfffffffc00ec7947 */ /* 0x000fea000383ffff */
.L_x_47:
[----:B------:R-:W-:Y:S05]  /*3070*/  BRA.U UP4, `(.L_x_55) ;  /* 0x0000001104dc7547 */ /* 0x000fea000b800000 */
[----:B------:R-:W1:Y:S01]  /*3080*/  S2UR UR7, SR_CgaCtaId ;  /* 0x00000000000779c3 */ /* 0x000e620000008800 */
[----:B------:R-:W-:Y:S01]  /*3090*/  UMOV UR4, 0x40 ;  /* 0x0000004000047882 */ /* 0x000fe20000000000 */
[----:B------:R-:W-:Y:S01]  /*30a0*/  NOP ;  /* 0x0000000000007918 */ /* 0x000fe20000000000 */
[----:B------:R-:W-:Y:S01]  /*30b0*/  UMOV UR6, 0x400 ;  /* 0x0000040000067882 */ /* 0x000fe20000000000 */
[----:B-1----:R-:W-:Y:S02]  /*30c0*/  ULEA UR5, UR7, UR4, 0x18 ;  /* 0x0000000407057291 */ /* 0x002fe4000f8ec0ff */
[----:B------:R-:W-:-:S07]  /*30d0*/  ULEA UR6, UR7, UR6, 0x18 ;  /* 0x0000000607067291 */ /* 0x000fce000f8ec0ff */
[----:B------:R-:W1:Y:S02]  /*30e0*/  LDS.U8 R0, [UR5+0x1c] ;  /* 0x00001c05ff007984 */ /* 0x000e640008000000 */
[----:B-1----:R-:W-:-:S13]  /*30f0*/  ISETP.NE.AND P0, PT, R0, RZ, PT ;  /* 0x000000ff0000720c */ /* 0x002fda0003f05270 */
[----:B------:R-:W-:Y:S05]  /*3100*/  @P0 BRA `(.L_x_56) ;  /* 0x0000000400080947 */ /* 0x000fea0003800000 */
[----:B------:R-:W-:Y:S02]  /*3110*/  UISETP.NE.U32.AND UP1, UPT, UR48, 0x1, UPT ;  /* 0x000000013000788c */ /* 0x000fe4000bf25070 */
[----:B------:R-:W-:-:S07]  /*3120*/  UIADD3 UR7, UPT, UPT, UR5, 0x8, URZ ;  /* 0x0000000805077890 */ /* 0x000fce000fffe0ff */
[----:B------:R-:W-:Y:S05]  /*3130*/  BRA.U !UP1, `(.L_x_57) ;  /* 0x00000001099c7547 */ /* 0x000fea000b800000 */
[----:B------:R-:W-:Y:S01]  /*3140*/  ELECT P0, URZ, PT ;  /* 0x0000000000ff782f */ /* 0x000fe20003800000 */
[----:B------:R-:W-:-:S12]  /*3150*/  BSSY B0, `(.L_x_57) ;  /* 0x0000025000007945 */ /* 0x000fd80003800000 */
[----:B------:R-:W-:Y:S05]  /*3160*/  @!P0 BRA `(.L_x_58) ;  /* 0x00000000008c8947 */ /* 0x000fea0003800000 */
[----:B------:R-:W-:-:S05]  /*3170*/  UMOV UR4, 0x10 ;  /* 0x0000001000047882 */ /* 0x000fca0000000000 */
[----:B------:R-:W-:Y:S04]  /*3180*/  DEPBAR.LE SB1, 0x36 ;  /* 0x00009d800000791a */ /* 0x000fe80000000000 */
[----:B------:R-:W1:Y:S02]  /*3190*/  UTCATOMSWS.2CTA.FIND_AND_SET.ALIGN UP0, UR4, UR4 ;  /* 0x00000004000475e3 */ /* 0x000e640008200800 */
[----:B-1----:R-:W-:Y:S01]  /*31a0*/  MOV R10, UR4 ;  /* 0x00000004000a7c02 */ /* 0x002fe20008000f00 */
[----:B------:R-:W-:Y:S06]  /*31b0*/  BRA.U UP0, `(.L_x_59) ;  /* 0x0000000100187547 */ /* 0x000fec000b800000 */
.L_x_60:
[----:B------:R-:W-:Y:S05]  /*31c0*/  NANOSLEEP 0x64 ;  /* 0x000000640000795d */ /* 0x000fea0003800000 */
[----:B------:R-:W-:-:S05]  /*31d0*/  UMOV UR4, 0x10 ;  /* 0x0000001000047882 */ /* 0x000fca0000000000 */
[----:B------:R-:W-:Y:S04]  /*31e0*/  DEPBAR.LE SB1, 0x36 ;  /* 0x00009d800000791a */ /* 0x000fe80000000000 */
[----:B------:R-:W1:Y:S02]  /*31f0*/  UTCATOMSWS.2CTA.FIND_AND_SET.ALIGN UP0, UR4, UR4 ;  /* 0x00000004000475e3 */ /* 0x000e640008200800 */
[----:B-1----:R-:W-:Y:S01]  /*3200*/  MOV R10, UR4 ;  /* 0x00000004000a7c02 */ /* 0x002fe20008000f00 */
[----:B------:R-:W-:Y:S05]  /*3210*/  BRA.U !UP0, `(.L_x_60) ;  /* 0xfffffffd08e87547 */ /* 0x000fea000b83ffff */
.L_x_59:
[----:B------:R-:W1:Y:S01]  /*3220*/  LDS R6, [UR5+0x10] ;  /* 0x00001005ff067984 */ /* 0x000e620008000800 */
[----:B------:R-:W-:Y:S01]  /*3230*/  IMAD.U32 R0, RZ, RZ, UR6 ;  /* 0x00000006ff007e24 */ /* 0x000fe2000f8e00ff */
[----:B------:R-:W-:-:S03]  /*3240*/  MOV R4, UR47 ;  /* 0x0000002f00047c02 */ /* 0x000fc60008000f00 */
[----:B------:R-:W-:Y:S01]  /*3250*/  VIADD R0, R0, 0x110 ;  /* 0x0000011000007836 */ /* 0x000fe20000000000 */
[----:B-1----:R-:W-:-:S04]  /*3260*/  SHF.L.U32 R6, R6, 0x1f, RZ ;  /* 0x0000001f06067819 */ /* 0x002fc800000006ff */
[----:B------:R-:W1:Y:S02]  /*3270*/  SYNCS.PHASECHK.TRANS64.TRYWAIT P0, [UR5+0x8], R6 ;  /* 0x00000806ff0075a7 */ /* 0x000e640008001105 */
[----:B-1----:R-:W-:Y:S05]  /*3280*/  @P0 BRA `(.L_x_61) ;  /* 0x0000000000080947 */ /* 0x002fea0003800000 */
[----:B------:R-:W1:Y:S02]  /*3290*/  SYNCS.PHASECHK.TRANS64.TRYWAIT P0, [UR5+0x8], R6 ;  /* 0x00000806ff0075a7 */ /* 0x000e640008001105 */
[----:B-1----:R-:W-:Y:S05]  /*32a0*/  @!P0 BRA `(.L_x_62) ;  /* 0x0000004400ec8947 */ /* 0x002fea0003800000 */
.L_x_61:
[----:B------:R-:W-:Y:S01]  /*32b0*/  PRMT R4, R4, 0x654, R0 ;  /* 0x0000065404047816 */ /* 0x000fe20000000000 */
[----:B------:R-:W-:Y:S01]  /*32c0*/  HFMA2 R0, -RZ, RZ, 0, 5.9604644775390625e-08 ;  /* 0x00000001ff007431 */ /* 0x000fe200000001ff */
[----:B------:R-:W-:Y:S01]  /*32d0*/  UPRMT UR4, UR47, 0x654, UR7 ;  /* 0x000006542f047896 */ /* 0x000fe20008000007 */
[----:B------:R-:W-:Y:S02]  /*32e0*/  IMAD.MOV.U32 R8, RZ, RZ, 0xffff ;  /* 0x0000ffffff087424 */ /* 0x000fe400078e00ff */
[----:B-1----:R-:W-:Y:S02]  /*32f0*/  IMAD.MOV.U32 R6, RZ, RZ, 0x4 ;  /* 0x00000004ff067424 */ /* 0x002fe400078e00ff */
[----:B------:R-:W-:Y:S01]  /*3300*/  IMAD.SHL.U32 R9, R10, 0x20, RZ ;  /* 0x000000200a097824 */ /* 0x000fe200078e00ff */
[----:B------:R-:W-:Y:S02]  /*3310*/  MOV R5, UR4 ;  /* 0x0000000400057c02 */ /* 0x000fe40008000f00 */
[-C--:B------:R-:W-:Y:S01]  /*3320*/  SHF.L.U32 R8, R8, R10.reuse, RZ ;  /* 0x0000000a08087219 */ /* 0x080fe200000006ff */
[----:B------:R1:W-:Y:S01]  /*3330*/  SYNCS.ARRIVE.TRANS64.RED RZ, [UR4], R6 ;  /* 0x00000006ffff79a7 */ /* 0x0003e20008000404 */
[----:B------:R-:W-:Y:S01]  /*3340*/  SHF.L.U32 R7, R0, R10, RZ ;  /* 0x0000000a00077219 */ /* 0x000fe200000006ff */
[----:B------:R1:W-:Y:S04]  /*3350*/  STS [UR6+0x110], R9 ;  /* 0x00011009ff007988 */ /* 0x0003e80008000806 */
[----:B------:R1:W-:Y:S04]  /*3360*/  STAS [R4.64], R10 ;  /* 0x0000000a04007dbd */ /* 0x0003e8000c0008ff */
[----:B------:R1:W-:Y:S04]  /*3370*/  ATOMS.OR RZ, [UR5+0x14], R8 ;  /* 0x00001408ffff798c */ /* 0x0003e8000b000005 */
[----:B------:R1:W-:Y:S04]  /*3380*/  ATOMS.OR RZ, [UR5+0x18], R7 ;  /* 0x00001807ffff798c */ /* 0x0003e8000b000005 */
[----:B------:R1:W-:Y:S02]  /*3390*/  ATOMS.XOR RZ, [UR5+0x10], R0 ;  /* 0x00001000ffff798c */ /* 0x0003e4000b800005 */
.L_x_58:
[----:B------:R-:W-:Y:S05]  /*33a0*/  BSYNC B0 ;  /* 0x0000000000007941 */ /* 0x000fea0003800000 */
.L_x_57:
[----:B------:R-:W-:Y:S05]  /*33b0*/  BRA.U UP1, `(.L_x_63) ;  /* 0x00000001016c7547 */ /* 0x000fea000b800000 */
[----:B------:R-:W-:-:S03]  /*33c0*/  UMOV UR4, 0xffffffff ;  /* 0xffffffff00047882 */ /* 0x000fc60000000000 */
[----:B------:R-:W-:Y:S05]  /*33d0*/  BRA.DIV UR4, `(.L_x_64) ;  /* 0x0000004604b87947 */ /* 0x000fea000b800000 */
[----:B------:R-:W-:-:S13]  /*33e0*/  ELECT P0, URZ, PT ;  /* 0x0000000000ff782f */ /* 0x000fda0003800000 */
.L_x_130:
[----:B------:R-:W-:Y:S05]  /*33f0*/  @!P0 BRA `(.L_x_63) ;  /* 0x00000000005c8947 */ /* 0x000fea0003800000 */
[----:B-1----:R-:W1:Y:S02]  /*3400*/  LDS R4, [UR5+0x10] ;  /* 0x00001005ff047984 */ /* 0x002e640008000800 */
[----:B-1----:R-:W-:-:S04]  /*3410*/  SHF.L.U32 R4, R4, 0x1f, RZ ;  /* 0x0000001f04047819 */ /* 0x002fc800000006ff */
[----:B------:R-:W1:Y:S02]  /*3420*/  SYNCS.PHASECHK.TRANS64.TRYWAIT P0, [UR5+0x8], R4 ;  /* 0x00000804ff0075a7 */ /* 0x000e640008001105 */
[----:B-1----:R-:W-:Y:S05]  /*3430*/  @P0 BRA `(.L_x_65) ;  /* 0x0000000000080947 */ /* 0x002fea0003800000 */
[----:B------:R-:W1:Y:S02]  /*3440*/  SYNCS.PHASECHK.TRANS64.TRYWAIT P0, [UR5+0x8], R4 ;  /* 0x00000804ff0075a7 */ /* 0x000e640008001105 */
[----:B-1----:R-:W-:Y:S05]  /*3450*/  @!P0 BRA `(.L_x_66) ;  /* 0x0000004400bc8947 */ /* 0x002fea0003800000 */
.L_x_65:
[----:B------:R-:W2:Y:S01]  /*3460*/  LDS R6, [UR6+0x110] ;  /* 0x00011006ff067984 */ /* 0x000ea20008000800 */
[----:B-1----:R-:W-:Y:S02]  /*3470*/  HFMA2 R0, -RZ, RZ, 0, 5.9604644775390625e-08 ;  /* 0x00000001ff007431 */ /* 0x002fe400000001ff */
[----:B------:R-:W-:Y:S01]  /*3480*/  IMAD.MOV.U32 R4, RZ, RZ, 0xffff ;  /* 0x0000ffffff047424 */ /* 0x000fe200078e00ff */
[----:B------:R-:W-:Y:S01]  /*3490*/  UPRMT UR4, UR47, 0x654, UR7 ;  /* 0x000006542f047896 */ /* 0x000fe20008000007 */
[----:B--2---:R-:W-:-:S03]  /*34a0*/  IMAD.SHL.U32 R5, R6, 0x20, RZ ;  /* 0x0000002006057824 */ /* 0x004fc600078e00ff */
[-C--:B------:R-:W-:Y:S02]  /*34b0*/  SHF.L.U32 R4, R4, R6.reuse, RZ ;  /* 0x0000000604047219 */ /* 0x080fe400000006ff */
[----:B------:R-:W-:Y:S01]  /*34c0*/  SHF.L.U32 R6, R0, R6, RZ ;  /* 0x0000000600067219 */ /* 0x000fe200000006ff */
[----:B------:R2:W-:Y:S04]  /*34d0*/  STS [UR6+0x110], R5 ;  /* 0x00011005ff007988 */ /* 0x0005e80008000806 */
[----:B------:R2:W-:Y:S04]  /*34e0*/  ATOMS.OR RZ, [UR5+0x14], R4 ;  /* 0x00001404ffff798c */ /* 0x0005e8000b000005 */
[----:B------:R2:W-:Y:S01]  /*34f0*/  ATOMS.OR RZ, [UR5+0x18], R6 ;  /* 0x00001806ffff798c */ /* 0x0005e2000b000005 */
[----:B------:R-:W-:Y:S03]  /*3500*/  SYNCS.ARRIVE.TRANS64.RED.A1T0 RZ, [UR4], RZ ;  /* 0x000000ffffff79a7 */ /* 0x000fe60008100404 */
[----:B------:R2:W-:Y:S01]  /*3510*/  ATOMS.XOR RZ, [UR5+0x10], R0 ;  /* 0x00001000ffff798c */ /* 0x0005e2000b800005 */
[----:B------:R-:W-:Y:S05]  /*3520*/  BRA `(.L_x_63) ;  /* 0x0000000000107947 */ /* 0x000fea0003800000 */
.L_x_56:
[----:B------:R-:W-:Y:S02]  /*3530*/  MOV R0, 0xffffffff ;  /* 0xffffffff00007802 */ /* 0x000fe40000000f00 */
[----:B------:R-:W-:-:S03]  /*3540*/  MOV R4, 0x3570 ;  /* 0x0000357000047802 */ /* 0x000fc60000000f00 */
[----:B------:R1:W-:Y:S04]  /*3550*/  STS [UR6+0x110], R0 ;  /* 0x00011000ff007988 */ /* 0x0003e80008000806 */
[----:B-1---5:R-:W-:Y:S05]  /*3560*/  CALL.REL.NOINC `($__internal_1_$__cuda_sm10x_tcgen05_guardrail_trap_phase_invalid_during_alloc) ;  /* 0x0000004800c47944 */ /* 0x022fea0003c00000 */
.L_x_63:
[----:B------:R-:W-:Y:S05]  /*3570*/  WARPSYNC.ALL ;  /* 0x0000000000007948 */ /* 0x000fea0003800000 */
[----:B------:R-:W3:Y:S01]  /*3580*/  S2UR UR4, SR_CgaCtaId ;  /* 0x00000000000479c3 */ /* 0x000ee20000008800 */
[----:B------:R-:W-:Y:S01]  /*3590*/  UMOV UR26, 0x400 ;  /* 0x00000400001a7882 */ /* 0x000fe20000000000 */
[----:B------:R-:W-:-:S06]  /*35a0*/  NOP ;  /* 0x0000000000007918 */ /* 0x000fcc0000000000 */
[----:B------:R-:W-:Y:S06]  /*35b0*/  BAR.ARV 0x6, 0xa0 ;  /* 0x0182800000007b1d */ /* 0x000fec0000002000 */
[----:B------:R-:W4:Y:S01]  /*35c0*/  LDCU UR6, c[0x0][0x38c] ;  /* 0x00007180ff0677ac */ /* 0x000f220008000800 */
[----:B------:R-:W-:Y:S01]  /*35d0*/  LOP3.LUT R3, R3, 0xffff, RZ, 0xc0, !PT ;  /* 0x0000ffff03037812 */ /* 0x000fe200078ec0ff */
[----:B-1----:R-:W-:Y:S01]  /*35e0*/  IMAD.MOV.U32 R9, RZ, RZ, 0x1 ;  /* 0x00000001ff097424 */ /* 0x002fe200078e00ff */
[----:B------:R-:W-:Y:S01]  /*35f0*/  LOP3.LUT R2, R2, 0xffff, RZ, 0xc0, !PT ;  /* 0x0000ffff02027812 */ /* 0x000fe200078ec0ff */
[----:B------:R-:W-:Y:S01]  /*3600*/  IMAD.MOV.U32 R8, RZ, RZ, RZ ;  /* 0x000000ffff087224 */ /* 0x000fe200078e00ff */
[----:B------:R-:W-:Y:S01]  /*3610*/  R2UR UR28, R3 ;  /* 0x00000000031c72ca */ /* 0x000fe200000e0000 */
[----:B------:R-:W-:Y:S01]  /*3620*/  UMOV UR32, URZ ;  /* 0x000000ff00207c82 */ /* 0x000fe20008000000 */
[----:B------:R-:W-:-:S02]  /*3630*/  R2UR UR42, R2 ;  /* 0x00000000022a72ca */ /* 0x000fc400000e0000 */
[----:B------:R-:W-:Y:S01]  /*3640*/  CS2R R2, SRZ ;  /* 0x0000000000027805 */ /* 0x000fe2000001ff00 */
[----:B------:R-:W-:Y:S01]  /*3650*/  UMOV UR23, URZ ;  /* 0x000000ff00177c82 */ /* 0x000fe20008000000 */
[----:B---3--:R-:W-:Y:S01]  /*3660*/  ULEA UR26, UR4, UR26, 0x18 ;  /* 0x0000001a041a7291 */ /* 0x008fe2000f8ec0ff */
[----:B------:R-:W-:Y:S01]  /*3670*/  UMOV UR22, URZ ;  /* 0x000000ff00167c82 */ /* 0x000fe20008000000 */
[----:B------:R-:W-:Y:S02]  /*3680*/  UISETP.NE.AND UP3, UPT, UR48, URZ, UPT ;  /* 0x000000ff3000728c */ /* 0x000fe4000bf65270 */
[----:B------:R-:W-:Y:S02]  /*3690*/  UIADD3 UR5, UPT, UPT, UR26, 0x4400, URZ ;  /* 0x000044001a057890 */ /* 0x000fe4000fffe0ff */
[----:B------:R-:W-:-:S03]  /*36a0*/  UIADD3 UR4, UPT, UPT, UR26, 0x14400, URZ ;  /* 0x000144001a047890 */ /* 0x000fc6000fffe0ff */
[----:B--2---:R-:W1:Y:S01]  /*36b0*/  LDS R0, [UR26+0x110] ;  /* 0x0001101aff007984 */ /* 0x004e620008000800 */
[----:B----4-:R-:W-:Y:S02]  /*36c0*/  UIADD3 UR6, UPT, UPT, UR6, 0x7f, URZ ;  /* 0x0000007f06067890 */ /* 0x010fe4000fffe0ff */
[----:B------:R-:W-:Y:S02]  /*36d0*/  USHF.R.U32.HI UR5, URZ, 0x4, UR5 ;  /* 0x00000004ff057899 */ /* 0x000fe40008011605 */
[----:B------:R-:W-:Y:S02]  /*36e0*/  USHF.R.S32.HI UR33, URZ, 0x1f, UR6 ;  /* 0x0000001fff217899 */ /* 0x000fe40008011406 */
[----:B------:R-:W-:Y:S02]  /*36f0*/  USHF.R.U32.HI UR4, URZ, 0x4, UR4 ;  /* 0x00000004ff047899 */ /* 0x000fe40008011604 */
[----:B------:R-:W-:Y:S02]  /*3700*/  ULEA.HI UR33, UR33, UR6, URZ, 0x7 ;  /* 0x0000000621217291 */ /* 0x000fe4000f8f38ff */
[----:B------:R-:W-:-:S02]  /*3710*/  ULOP3.LUT UR5, UR5, 0x3fff, URZ, 0xc0, !UPT ;  /* 0x00003fff05057892 */ /* 0x000fc4000f8ec0ff */
[----:B------:R-:W-:Y:S02]  /*3720*/  USHF.R.S32.HI UR33, URZ, 0x7, UR33 ;  /* 0x00000007ff217899 */ /* 0x000fe40008011421 */
[----:B------:R-:W-:Y:S02]  /*3730*/  ULOP3.LUT UR30, UR4, 0x3fff, URZ, 0xc0, !UPT ;  /* 0x00003fff041e7892 */ /* 0x000fe4000f8ec0ff */
[----:B------:R-:W-:Y:S01]  /*3740*/  UISETP.LT.AND UP0, UPT, UR33, 0x1, UPT ;  /* 0x000000012100788c */ /* 0x000fe2000bf01270 */
[----:B------:R-:W-:Y:S01]  /*3750*/  UMOV UR40, 0x0 ;  /* 0x0000000000287882 */ /* 0x000fe20000000000 */
[----:B------:R-:W-:Y:S01]  /*3760*/  UMOV UR41, 0x10100010 ;  /* 0x1010001000297882 */ /* 0x000fe20000000000 */
[----:B------:R-:W-:Y:S02]  /*3770*/  ULOP3.LUT UR29, UR5, 0x10000, URZ, 0xfc, !UPT ;  /* 0x00010000051d7892 */ /* 0x000fe4000f8efcff */
[----:B------:R-:W-:Y:S02]  /*3780*/  ULOP3.LUT UR30, UR30, 0x10000, URZ, 0xfc, !UPT ;  /* 0x000100001e1e7892 */ /* 0x000fe4000f8efcff */
[----:B------:R-:W-:Y:S01]  /*3790*/  USEL UR43, UR33, 0x1, !UP0 ;  /* 0x00000001212b7887 */ /* 0x000fe2000c000000 */
[----:B------:R-:W-:Y:S01]  /*37a0*/  UMOV UR38, 0x0 ;  /* 0x0000000000267882 */ /* 0x000fe20000000000 */
[----:B------:R-:W-:Y:S01]  /*37b0*/  UMOV UR39, 0x10100010 ;  /* 0x1010001000277882 */ /* 0x000fe20000000000 */
[----:B------:R-:W-:Y:S01]  /*37c0*/  UMOV UR36, 0x0 ;  /* 0x0000000000247882 */ /* 0x000fe20000000000 */
[----:B------:R-:W-:Y:S01]  /*37d0*/  UMOV UR37, 0x10100010 ;  /* 0x1010001000257882 */ /* 0x000fe20000000000 */
[----:B------:R-:W-:Y:S01]  /*37e0*/  UMOV UR34, 0x0 ;  /* 0x0000000000227882 */ /* 0x000fe20000000000 */
[----:B------:R-:W-:Y:S01]  /*37f0*/  UMOV UR35, 0x10100010 ;  /* 0x1010001000237882 */ /* 0x000fe20000000000 */
[----:B-1----:R-:W-:-:S15]  /*3800*/  R2UR UR44, R0 ;  /* 0x00000000002c72ca */ /* 0x002fde00000e0000 */
.L_x_74:
[C---:B------:R-:W-:Y:S02]  /*3810*/  LEA R0, R8.reuse, UR26, 0x3 ;  /* 0x0000001a08007c11 */ /* 0x040fe4000f8e18ff */
[----:B------:R-:W-:Y:S02]  /*3820*/  SHF.L.U32 R4, R3, 0x1f, RZ ;  /* 0x0000001f03047819 */ /* 0x000fe400000006ff */
[----:B------:R-:W-:Y:S02]  /*3830*/  LEA R5, R8, UR26, 0x4 ;  /* 0x0000001a08057c11 */ /* 0x000fe4000f8e20ff */
[----:B------:R-:W1:Y:S02]  /*3840*/  SYNCS.PHASECHK.TRANS64.TRYWAIT P0, [R0+URZ+0x60], R4 ;  /* 0x00006004000075a7 */ /* 0x000e6400080011ff */
[----:B-1-3--:R-:W-:Y:S05]  /*3850*/  @!P0 BRA `(.L_x_67) ;  /* 0x0000004000d48947 */ /* 0x00afea0003800000 */
.L_x_131:
[----:B-1----:R-:W1:Y:S01]  /*3860*/  LDS.128 R4, [R5+0xf0] ;  /* 0x0000f00005047984 */ /* 0x002e620000000c00 */
[----:B------:R-:W-:Y:S02]  /*3870*/  VIADD R0, R0, 0x70 ;  /* 0x0000007000007836 */ /* 0x000fe40000000000 */
[----:B------:R-:W-:Y:S01]  /*3880*/  VIADD R8, R8, 0x1 ;  /* 0x0000000108087836 */ /* 0x000fe20000000000 */
[----:B------:R-:W-:Y:S01]  /*3890*/  @!PT LDS RZ, [RZ] ;  /* 0x00000000fffff984 */ /* 0x000fe20000000800 */
[----:B------:R-:W-:Y:S01]  /*38a0*/  @!PT LDS RZ, [RZ] ;  /* 0x00000000fffff984 */ /* 0x000fe20000000800 */
[----:B------:R-:W-:Y:S01]  /*38b0*/  @!PT LDS RZ, [RZ] ;  /* 0x00000000fffff984 */ /* 0x000fe20000000800 */
[----:B------:R-:W-:Y:S01]  /*38c0*/  @!PT LDS RZ, [RZ] ;  /* 0x00000000fffff984 */ /* 0x000fe20000000800 */
[----:B------:R2:W-:Y:S06]  /*38d0*/  MEMBAR.ALL.CTA ;  /* 0x0000000000007992 */ /* 0x0005ec0000008000 */
[----:B--2---:R-:W2:Y:S01]  /*38e0*/  FENCE.VIEW.ASYNC.S ;  /* 0x00000000000073c6 */ /* 0x004ea20000000000 */
[----:B------:R-:W-:-:S04]  /*38f0*/  PRMT R0, RZ, 0x654, R0 ;  /* 0x00000654ff007816 */ /* 0x000fc80000000000 */
[----:B--2---:R2:W-:Y:S01]  /*3900*/  SYNCS.ARRIVE.TRANS64.RED.A1T0 RZ, [R0+URZ], RZ ;  /* 0x000000ff00ff79a7 */ /* 0x0045e200081004ff */
[----:B-1----:R-:W-:Y:S01]  /*3910*/  LOP3.LUT P1, RZ, R6, 0x1, RZ, 0xc0, !PT ;  /* 0x0000000106ff7812 */ /* 0x002fe2000782c0ff */
[----:B--2---:R-:W-:-:S12]  /*3920*/  BRA.U UP3, `(.L_x_68) ;  /* 0x0000000503087547 */ /* 0x004fd8000b800000 */
[----:B------:R-:W1:Y:S01]  /*3930*/  LDCU UR4, c[0x0][0x38c] ;  /* 0x00007180ff0477ac */ /* 0x000e620008000800 */
[----:B------:R-:W-:Y:S02]  /*3940*/  PLOP3.LUT P2, PT, PT, PT, PT, 0x80, 0x8 ;  /* 0x000000000008781c */ /* 0x000fe40003f4f070 */
[----:B------:R-:W-:Y:S01]  /*3950*/  SHF.L.U32 R4, R9, 0x1f, RZ ;  /* 0x0000001f09047819 */ /* 0x000fe200000006ff */
[----:B------:R-:W-:Y:S02]  /*3960*/  ULEA UR31, UR32, UR26, 0x3 ;  /* 0x0000001a201f7291 */ /* 0x000fe4000f8e18ff */
[----:B------:R-:W-:Y:S02]  /*3970*/  ULEA UR11, UR32, UR44, 0x6 ;  /* 0x0000002c200b7291 */ /* 0x000fe4000f8e30ff */
[----:B-1----:R-:W-:-:S06]  /*3980*/  UISETP.GE.AND UP0, UPT, UR4, 0x1, UPT ;  /* 0x000000010400788c */ /* 0x002fcc000bf06270 */
[----:B------:R-:W-:-:S05]  /*3990*/  PLOP3.LUT P0, PT, PT, PT, UP0, 0x80, 0x8 ;  /* 0x000000000008781c */ /* 0x000fca0003f0f008 */
[----:B------:R-:W-:-:S08]  /*39a0*/  @UP0 ULEA UR4, UR23, UR26, 0x3 ;  /* 0x0000001a17040291 */ /* 0x000fd0000f8e18ff */
[----:B------:R-:W-:-:S04]  /*39b0*/  @P0 SHF.L.U32 R0, R2, 0x1f, RZ ;  /* 0x0000001f02000819 */ /* 0x000fc800000006ff */
[----:B------:R1:W2:Y:S01]  /*39c0*/  @P0 SYNCS.PHASECHK.TRANS64.TRYWAIT P2, [UR4], R0 ;  /* 0x00000000ff0005a7 */ /* 0x0002a20008041104 */
[----:B------:R-:W3:Y:S02]  /*39d0*/  SYNCS.PHASECHK.TRANS64.TRYWAIT P0, [UR31+0xa0], R4 ;  /* 0x0000a004ff0075a7 */ /* 0x000ee4000800111f */
[----:B-123--:R-:W-:Y:S05]  /*39e0*/  @!P0 BRA `(.L_x_69) ;  /* 0x0000004000848947 */ /* 0x00efea0003800000 */
.L_x_133:
[----:B------:R-:W-:Y:S01]  /*39f0*/  UMOV UR27, UR22 ;  /* 0x00000016001b7c82 */ /* 0x000fe20008000000 */
[----:B------:R-:W-:Y:S05]  /*3a00*/  BRA.U !UP0, `(.L_x_70) ;  /* 0x0000000108c07547 */ /* 0x000fea000b800000 */
[----:B------:R-:W-:Y:S02]  /*3a10*/  UIADD3 UR27, UPT, UPT, UR43, UR22, URZ ;  /* 0x000000162b1b7290 */ /* 0x000fe4000fffe0ff */
[----:B------:R-:W-:Y:S01]  /*3a20*/  UPLOP3.LUT UP2, UPT, UPT, UPT, UPT, 0x40, 0x4 ;  /* 0x000000000004789c */ /* 0x000fe20003f4e870 */
[----:B------:R-:W-:Y:S01]  /*3a30*/  UMOV UR24, UR33 ;  /* 0x0000002100187c82 */ /* 0x000fe20008000000 */
[----:B------:R-:W-:-:S09]  /*3a40*/  UMOV UR10, UR23 ;  /* 0x00000017000a7c82 */ /* 0x000fd20008000000 */
.L_x_73:
[----:B--2---:R-:W-:Y:S01]  /*3a50*/  ULEA UR5, UR10, UR26, 0x3 ;  /* 0x0000001a0a057291 */ /* 0x004fe2000f8e18ff */
[----:B---3--:R-:W-:Y:S11]  /*3a60*/  @P2 BRA `(.L_x_71) ;  /* 0x00000000000c2947 */ /* 0x008ff60003800000 */
[----:B-1----:R-:W-:Y:S04]  /*3a70*/  SHF.L.U32 R4, R2, 0x1f, RZ ;  /* 0x0000001f02047819 */ /* 0x002fe800000006ff */
[----:B------:R-:W1:Y:S02]  /*3a80*/  SYNCS.PHASECHK.TRANS64.TRYWAIT P0, [UR5], R4 ;  /* 0x00000004ff0075a7 */ /* 0x000e640008001105 */
[----:B-1----:R-:W-:Y:S05]  /*3a90*/  @!P0 BRA `(.L_x_72) ;  /* 0x0000004000708947 */ /* 0x002fea0003800000 */
.L_x_71:
[----:B------:R-:W-:Y:S01]  /*3aa0*/  UISETP.NE.AND UP0, UPT, UR24, 0x1, UPT ;  /* 0x000000011800788c */ /* 0x000fe2000bf05270 */
[----:B------:R-:W-:Y:S01]  /*3ab0*/  PLOP3.LUT P2, PT, PT, PT, PT, 0x80, 0x8 ;  /* 0x000000000008781c */ /* 0x000fe20003f4f070 */
[----:B------:R-:W-:Y:S02]  /*3ac0*/  UIADD3 UR4, UPT, UPT, UR10, 0x1, URZ ;  /* 0x000000010a047890 */ /* 0x000fe4000fffe0ff */
[----:B------:R-:W-:Y:S02]  /*3ad0*/  UIADD3 UR25, UPT, UPT, UR5, 0x20, URZ ;  /* 0x0000002005197890 */ /* 0x000fe4000fffe0ff */
[----:B------:R-:W-:Y:S01]  /*3ae0*/  UISETP.NE.AND UP1, UPT, UR4, 0x4, UPT ;  /* 0x000000040400788c */ /* 0x000fe2000bf25270 */
[----:B------:R-:W-:Y:S01]  /*3af0*/  PLOP3.LUT P0, PT, PT, PT, UP0, 0x80, 0x8 ;  /* 0x000000000008781c */ /* 0x000fe20003f0f008 */
[----:B------:R-:W-:Y:S02]  /*3b00*/  UIADD3 UR22, UPT, UPT, UR22, 0x1, URZ ;  /* 0x0000000116167890 */ /* 0x000fe4000fffe0ff */
[----:B------:R-:W-:Y:S02]  /*3b10*/  USEL UR6, URZ, 0x1, UP1 ;  /* 0x00000001ff067887 */ /* 0x000fe40008800000 */
[----:B------:R-:W-:Y:S02]  /*3b20*/  USEL UR23, UR4, URZ, UP1 ;  /* 0x000000ff04177287 */ /* 0x000fe40008800000 */
[----:B------:R-:W-:Y:S02]  /*3b30*/  UIADD3 UR24, UPT, UPT, UR24, -0x1, URZ ;  /* 0xffffffff18187890 */ /* 0x000fe4000fffe0ff */
[----:B------:R-:W-:Y:S01]  /*3b40*/  @UP0 ULEA UR4, UR23, UR26, 0x3 ;  /* 0x0000001a17040291 */ /* 0x000fe2000f8e18ff */
[----:B------:R-:W-:Y:S01]  /*3b50*/  LOP3.LUT R2, R2, UR6, RZ, 0x3c, !PT ;  /* 0x0000000602027c12 */ /* 0x000fe2000f8e3cff */
[----:B------:R-:W-:Y:S02]  /*3b60*/  ULEA UR6, UR10, UR30, 0x8 ;  /* 0x0000001e0a067291 */ /* 0x000fe4000f8e40ff */
[----:B------:R-:W-:Y:S01]  /*3b70*/  UISETP.NE.AND UP0, UPT, UR22, UR27, UPT ;  /* 0x0000001b1600728c */ /* 0x000fe2000bf05270 */
[----:B-1----:R-:W-:Y:S01]  /*3b80*/  @P0 SHF.L.U32 R0, R2, 0x1f, RZ ;  /* 0x0000001f02000819 */ /* 0x002fe200000006ff */
[----:B------:R-:W-:Y:S02]  /*3b90*/  UIADD3 UR20, UPT, UPT, UR6, 0x2, URZ ;  /* 0x0000000206147890 */ /* 0x000fe4000fffe0ff */
[----:B------:R-:W-:Y:S01]  /*3ba0*/  UIADD3 UR16, UPT, UPT, UR6, 0x4, URZ ;  /* 0x0000000406107890 */ /* 0x000fe2000fffe0ff */
[----:B------:R2:W3:Y:S01]  /*3bb0*/  @P0 SYNCS.PHASECHK.TRANS64.TRYWAIT P2, [UR4], R0 ;  /* 0x00000000ff0005a7 */ /* 0x0004e20008041104 */
[----:B------:R-:W-:Y:S02]  /*3bc0*/  ULEA UR4, UR10, UR29, 0xa ;  /* 0x0000001d0a047291 */ /* 0x000fe4000f8e50ff */
[----:B------:R-:W-:Y:S02]  /*3bd0*/  UIADD3 UR12, UPT, UPT, UR6, 0x6, URZ ;  /* 0x00000006060c7890 */ /* 0x000fe4000fffe0ff */
[----:B------:R-:W-:Y:S02]  /*3be0*/  UIADD3 UR18, UPT, UPT, UR4, 0x2, URZ ;  /* 0x0000000204127890 */ /* 0x000fe4000fffe0ff */
[----:B------:R-:W-:Y:S02]  /*3bf0*/  UIADD3 UR14, UPT, UPT, UR4, 0x4, URZ ;  /* 0x00000004040e7890 */ /* 0x000fe4000fffe0ff */
[----:B------:R-:W-:Y:S01]  /*3c00*/  UIADD3 UR8, UPT, UPT, UR4, 0x6, URZ ;  /* 0x0000000604087890 */ /* 0x000fe2000fffe0ff */
[----:B------:R-:W-:Y:S01]  /*3c10*/  UMOV UR7, 0x40004040 ;  /* 0x4000404000077882 */ /* 0x000fe20000000000 */
[----:B------:R-:W-:Y:S01]  /*3c20*/  UMOV UR5, 0x40004040 ;  /* 0x4000404000057882 */ /* 0x000fe20000000000 */
[----:B------:R-:W-:Y:S01]  /*3c30*/  UMOV UR21, 0x40004040 ;  /* 0x4000404000157882 */ /* 0x000fe20000000000 */
[----:B------:R2:W-:Y:S01]  /*3c40*/  UTCQMMA.2CTA gdesc[UR4], gdesc[UR6], tmem[UR11], tmem[UR40], idesc[UR41], UP2 ;  /* 0x00ff2806040075ea */ /* 0x0005e2000920030b */
[----:B------:R-:W-:Y:S01]  /*3c50*/  UPLOP3.LUT UP2, UPT, UPT, UPT, UPT, 0x80, 0x8 ;  /* 0x000000000008789c */ /* 0x000fe20003f4f070 */
[----:B------:R-:W-:Y:S01]  /*3c60*/  UMOV UR19, 0x40004040 ;  /* 0x4000404000137882 */ /* 0x000fe20000000000 */
[----:B------:R-:W-:Y:S01]  /*3c70*/  UMOV UR17, 0x40004040 ;  /* 0x4000404000117882 */ /* 0x000fe20000000000 */
[----:B------:R2:W-:Y:S01]  /*3c80*/  UTCQMMA.2CTA gdesc[UR18], gdesc[UR20], tmem[UR11], tmem[UR38], idesc[UR39], UPT ;  /* 0x00ff2614120075ea */ /* 0x0005e2000ba0030b */
[----:B------:R-:W-:Y:S01]  /*3c90*/  UMOV UR15, 0x40004040 ;  /* 0x40004040000f7882 */ /* 0x000fe20000000000 */
[----:B------:R-:W-:Y:S01]  /*3ca0*/  UMOV UR13, 0x40004040 ;  /* 0x40004040000d7882 */ /* 0x000fe20000000000 */
[----:B------:R-:W-:Y:S01]  /*3cb0*/  UMOV UR9, 0x40004040 ;  /* 0x4000404000097882 */ /* 0x000fe20000000000 */
[----:B------:R2:W-:Y:S01]  /*3cc0*/  UTCQMMA.2CTA gdesc[UR14], gdesc[UR16], tmem[UR11], tmem[UR36], idesc[UR37], UPT ;  /* 0x00ff24100e0075ea */ /* 0x0005e2000ba0030b */
[----:B------:R2:W-:Y:S01]  /*3cd0*/  UTCQMMA.2CTA gdesc[UR8], gdesc[UR12], tmem[UR11], tmem[UR34], idesc[UR35], UPT ;  /* 0x00ff220c080075ea */ /* 0x0005e2000ba0030b */
[----:B------:R2:W-:Y:S01]  /*3ce0*/  UTCBAR.2CTA.MULTICAST [UR25], URZ, UR28 ;  /* 0x000000ff190073e9 */ /* 0x0005e2000820081c */
[----:B------:R-:W-:Y:S01]  /*3cf0*/  UMOV UR10, UR23 ;  /* 0x00000017000a7c82 */ /* 0x000fe20008000000 */
[----:B------:R-:W-:Y:S05]  /*3d00*/  BRA.U UP0, `(.L_x_73) ;  /* 0xfffffffd00507547 */ /* 0x000fea000b83ffff */
.L_x_70:
[----:B--2---:R-:W-:Y:S01]  /*3d10*/  UIADD3 UR4, UPT, UPT, UR31, 0x80, URZ ;  /* 0x000000801f047890 */ /* 0x004fe2000fffe0ff */
[----:B------:R-:W-:-:S08]  /*3d20*/  UMOV UR22, UR27 ;  /* 0x0000001b00167c82 */ /* 0x000fd00008000000 */
[----:B------:R2:W-:Y:S01]  /*3d30*/  UTCBAR.2CTA.MULTICAST [UR4], URZ, UR42 ;  /* 0x000000ff040073e9 */ /* 0x0005e2000820082a */
[----:B------:R-:W-:Y:S02]  /*3d40*/  NOP ;  /* 0x0000000000007918 */ /* 0x000fe40000000000 */
.L_x_68:
[----:B--2---:R-:W-:Y:S01]  /*3d50*/  UIADD3 UR4, UPT, UPT, UR32, 0x1, URZ ;  /* 0x0000000120047890 */ /* 0x004fe2000fffe0ff */
[----:B------:R-:W-:-:S03]  /*3d60*/  ISETP.NE.AND P0, PT, R8, 0x2, PT ;  /* 0x000000020800780c */ /* 0x000fc60003f05270 */
[----:B------:R-:W-:Y:S01]  /*3d70*/  UISETP.NE.AND UP0, UPT, UR4, 0x4, UPT ;  /* 0x000000040400788c */ /* 0x000fe2000bf05270 */
[----:B-1----:R-:W-:Y:S02]  /*3d80*/  SEL R0, RZ, 0x1, P0 ;  /* 0x00000001ff007807 */ /* 0x002fe40000000000 */
[----:B------:R-:W-:Y:S01]  /*3d90*/  SEL R8, R8, RZ, P0 ;  /* 0x000000ff08087207 */ /* 0x000fe20000000000 */
[----:B------:R-:W-:Y:S01]  /*3da0*/  USEL UR5, URZ, 0x1, UP0 ;  /* 0x00000001ff057887 */ /* 0x000fe20008000000 */
[----:B------:R-:W-:Y:S01]  /*3db0*/  LOP3.LUT R3, R3, R0, RZ, 0x3c, !PT ;  /* 0x0000000003037212 */ /* 0x000fe200078e3cff */
[----:B------:R-:W-:-:S04]  /*3dc0*/  USEL UR32, UR4, URZ, UP0 ;  /* 0x000000ff04207287 */ /* 0x000fc80008000000 */
[----:B------:R-:W-:Y:S01]  /*3dd0*/  LOP3.LUT R9, R9, UR5, RZ, 0x3c, !PT ;  /* 0x0000000509097c12 */ /* 0x000fe2000f8e3cff */
[----:B------:R-:W-:Y:S07]  /*3de0*/  @P1 BRA `(.L_x_74) ;  /* 0xfffffff800881947 */ /* 0x000fee000383ffff */
[----:B------:R-:W1:Y:S01]  /*3df0*/  S2UR UR8, SR_CgaCtaId ;  /* 0x00000000000879c3 */ /* 0x000e620000008800 */
[----:B------:R-:W-:Y:S01]  /*3e00*/  ELECT P0, URZ, PT ;  /* 0x0000000000ff782f */ /* 0x000fe20003800000 */
[----:B------:R-:W-:Y:S01]  /*3e10*/  HFMA2 R0, -RZ, RZ, 0, 5.9604644775390625e-08 ;  /* 0x00000001ff007431 */ /* 0x000fe200000001ff */
[----:B------:R-:W-:-:S05]  /*3e20*/  UMOV UR4, 0x40 ;  /* 0x0000004000047882 */ /* 0x000fca0000000000 */
[----:B------:R-:W-:Y:S01]  /*3e30*/  UVIRTCOUNT.DEALLOC.SMPOOL 0x80 ;  /* 0x000000800000784c */ /* 0x000fe20000000000 */
[----:B------:R-:W-:Y:S02]  /*3e40*/  UISETP.NE.AND UP1, UPT, UR48, URZ, UPT ;  /* 0x000000ff3000728c */ /* 0x000fe4000bf25270 */
[----:B-1----:R-:W-:-:S09]  /*3e50*/  ULEA UR8, UR8, UR4, 0x18 ;  /* 0x0000000408087291 */ /* 0x002fd2000f8ec0ff */
[----:B------:R1:W-:Y:S01]  /*3e60*/  @P0 STS.U8 [UR8+0x1c], R0 ;  /* 0x00001c00ff000988 */ /* 0x0003e20008000008 */
[----:B------:R-:W-:Y:S05]  /*3e70*/  BRA.U UP1, `(.L_x_75) ;  /* 0x0000000101a07547 */ /* 0x000fea000b800000 */
[----:B------:R-:W-:Y:S01]  /*3e80*/  UIADD3 UR7, UPT, UPT, UR26, 0xa0, URZ ;  /* 0x000000a01a077890 */ /* 0x000fe2000fffe0ff */
[----:B------:R-:W-:-:S03]  /*3e90*/  SHF.L.U32 R2, R9, 0x1f, RZ ;  /* 0x0000001f09027819 */ /* 0x000fc600000006ff */
[----:B------:R-:W-:-:S09]  /*3ea0*/  ULEA UR4, UR32, UR7, 0x3 ;  /* 0x0000000720047291 */ /* 0x000fd2000f8e18ff */
[----:B------:R-:W2:Y:S02]  /*3eb0*/  SYNCS.PHASECHK.TRANS64.TRYWAIT P0, [UR4], R2 ;  /* 0x00000002ff0075a7 */ /* 0x000ea40008001104 */
[----:B--2---:R-:W-:Y:S05]  /*3ec0*/  @!P0 BRA `(.L_x_76) ;  /* 0x0000003c007c8947 */ /* 0x004fea0003800000 */
.L_x_136:
        /* <DEDUP_REMOVED lines=9> */
.L_x_138:
        /* <DEDUP_REMOVED lines=9> */
.L_x_140:
[----:B------:R-:W-:-:S04]  /*3ff0*/  UIADD3 UR4, UPT, UPT, UR4, 0x1, URZ ;  /* 0x0000000104047890 */ /* 0x000fc8000fffe0ff */
[----:B------:R-:W-:-:S04]  /*4000*/  UISETP.NE.AND UP0, UPT, UR4, 0x4, UPT ;  /* 0x000000040400788c */ /* 0x000fc8000bf05270 */
[----:B------:R-:W-:Y:S02]  /*4010*/  USEL UR5, URZ, 0x1, UP0 ;  /* 0x00000001ff057887 */ /* 0x000fe40008000000 */
[----:B------:R-:W-:-:S04]  /*4020*/  USEL UR4, UR4, URZ, UP0 ;  /* 0x000000ff04047287 */ /* 0x000fc80008000000 */
[----:B------:R-:W-:Y:S01]  /*4030*/  ULEA UR4, UR4, UR7, 0x3 ;  /* 0x0000000704047291 */ /* 0x000fe2000f8e18ff */
[----:B------:R-:W-:-:S04]  /*4040*/  LOP3.LUT R2, R2, UR5, RZ, 0x3c, !PT ;  /* 0x0000000502027c12 */ /* 0x000fc8000f8e3cff */
[----:B------:R-:W-:Y:S01]  /*4050*/  SHF.L.U32 R2, R2, 0x1f, RZ ;  /* 0x0000001f02027819 */ /* 0x000fe200000006ff */
[----:B-1----:R-:W-:-:S04]  /*4060*/  IMAD.U32 R0, RZ, RZ, UR4 ;  /* 0x00000004ff007e24 */ /* 0x002fc8000f8e00ff */
[----:B------:R1:W2:Y:S03]  /*4070*/  SYNCS.PHASECHK.TRANS64.TRYWAIT P0, [R0+URZ], R2 ;  /* 0x00000002000075a7 */ /* 0x0002a600080011ff */
[----:B--2---:R-:W-:Y:S05]  /*4080*/  @!P0 NANOSLEEP.SYNCS 0x989680 ;  /* 0x009896800000895d */ /* 0x004fea0003900000 */
[----:B------:R-:W2:Y:S02]  /*4090*/  @!P0 SYNCS.PHASECHK.TRANS64 P0, [R0+URZ], R2 ;  /* 0x00000002000085a7 */ /* 0x000ea400080010ff */
[----:B--2---:R-:W-:Y:S05]  /*40a0*/  @P0 BRA `(.L_x_79) ;  /* 0x0000000000200947 */ /* 0x004fea0003800000 */
.L_x_80:
[----:B--2---:R2:W4:Y:S02]  /*40b0*/  SYNCS.PHASECHK.TRANS64.TRYWAIT P0, [R0+URZ], R2 ;  /* 0x00000002000075a7 */ /* 0x00452400080011ff */
[----:B----4-:R-:W-:Y:S05]  /*40c0*/  @!P0 NANOSLEEP.SYNCS 0x989680 ;  /* 0x009896800000895d */ /* 0x010fea0003900000 */
[----:B------:R-:W4:Y:S02]  /*40d0*/  @!P0 SYNCS.PHASECHK.TRANS64 P0, [R0+URZ], R2 ;  /* 0x00000002000085a7 */ /* 0x000f2400080010ff */
[----:B----4-:R-:W-:Y:S05]  /*40e0*/  @!P0 BRA `(.L_x_80) ;  /* 0xfffffffc00f08947 */ /* 0x010fea000383ffff */
[----:B------:R-:W-:Y:S05]  /*40f0*/  BRA `(.L_x_79) ;  /* 0x00000000000c7947 */ /* 0x000fea0003800000 */
.L_x_75:
[----:B------:R-:W-:-:S04]  /*4100*/  UIADD3 UR4, UPT, UPT, UR26, 0xe0, URZ ;  /* 0x000000e01a047890 */ /* 0x000fc8000fffe0ff */
[----:B------:R-:W-:-:S09]  /*4110*/  UPRMT UR4, UR47, 0x654, UR4 ;  /* 0x000006542f047896 */ /* 0x000fd20008000004 */
[----:B------:R-:W-:Y:S03]  /*4120*/  SYNCS.ARRIVE.TRANS64.RED.A1T0 RZ, [UR4], RZ ;  /* 0x000000ffffff79a7 */ /* 0x000fe60008100404 */
.L_x_79:
[----:B-12---:R-:W-:Y:S01]  /*4130*/  SHF.L.U32 R2, RZ, 0x1f, RZ ;  /* 0x0000001fff027819 */ /* 0x006fe200000006ff */
[----:B------:R-:W-:Y:S01]  /*4140*/  UIADD3 UR4, UPT, UPT, UR26, 0xe0, URZ ;  /* 0x000000e01a047890 */ /* 0x000fe2000fffe0ff */
[----:B------:R-:W-:Y:S02]  /*4150*/  PLOP3.LUT P0, PT, PT, PT, UP1, 0x80, 0x8 ;  /* 0x000000000008781c */ /* 0x000fe40003f0f018 */
[----:B------:R-:W1:Y:S02]  /*4160*/  SYNCS.PHASECHK.TRANS64.TRYWAIT P1, [UR26+0xe0], R2 ;  /* 0x0000e002ff0075a7 */ /* 0x000e64000802111a */
[----:B-1----:R-:W-:Y:S09]  /*4170*/  @!P1 BRA `(.L_x_81) ;  /* 0x0000003c00189947 */ /* 0x002ff20003800000 */
.L_x_142:
[----:B------:R-:W-:Y:S01]  /*4180*/  @!UP1 UPRMT UR4, UR47, 0x654, UR4 ;  /* 0x000006542f049896 */ /* 0x000fe20008000004 */
[----:B------:R-:W-:Y:S01]  /*4190*/  UMOV UR5, 0xffff ;  /* 0x0000ffff00057882 */ /* 0x000fe20000000000 */
[----:B------:R-:W-:-:S07]  /*41a0*/  UMOV UR6, 0x1 ;  /* 0x0000000100067882 */ /* 0x000fce0000000000 */
[----:B------:R-:W-:Y:S01]  /*41b0*/  @!P0 SYNCS.ARRIVE.TRANS64.RED.A1T0 RZ, [UR4], RZ ;  /* 0x000000ffffff89a7 */ /* 0x000fe20008100404 */
[----:B------:R-:W-:Y:S01]  /*41c0*/  NOP ;  /* 0x0000000000007918 */ /* 0x000fe20000000000 */
[----:B-1----:R-:W1:Y:S01]  /*41d0*/  LDS R0, [UR8+0x14] ;  /* 0x00001408ff007984 */ /* 0x002e620008000800 */
[----:B------:R-:W-:-:S04]  /*41e0*/  ULOP3.LUT UR4, UR44, 0xffff, URZ, 0xc0, !UPT ;  /* 0x0000ffff2c047892 */ /* 0x000fc8000f8ec0ff */
[----:B------:R-:W-:-:S04]  /*41f0*/  USHF.R.U32.HI UR4, URZ, 0x5, UR4 ;  /* 0x00000005ff047899 */ /* 0x000fc80008011604 */
[----:B------:R-:W-:Y:S02]  /*4200*/  USHF.L.U32 UR5, UR5, UR4, URZ ;  /* 0x0000000405057299 */ /* 0x000fe400080006ff */
[----:B------:R-:W-:-:S04]  /*4210*/  USHF.L.U32 UR4, UR6, UR4, URZ ;  /* 0x0000000406047299 */ /* 0x000fc800080006ff */
[----:B-1----:R-:W-:-:S04]  /*4220*/  LOP3.LUT R0, R0, UR5, RZ, 0xc0, !PT ;  /* 0x0000000500007c12 */ /* 0x002fc8000f8ec0ff */
[----:B------:R-:W-:-:S13]  /*4230*/  ISETP.NE.AND P0, PT, R0, UR5, PT ;  /* 0x0000000500007c0c */ /* 0x000fda000bf05270 */
[----:B------:R-:W-:Y:S05]  /*4240*/  @P0 BRA `(.L_x_82) ;  /* 0x0000000000580947 */ /* 0x000fea0003800000 */
[----:B------:R-:W1:Y:S02]  /*4250*/  LDS R0, [UR8+0x18] ;  /* 0x00001808ff007984 */ /* 0x000e640008000800 */
[----:B-1----:R-:W-:-:S04]  /*4260*/  LOP3.LUT R0, R0, UR4, RZ, 0xc0, !PT ;  /* 0x0000000400007c12 */ /* 0x002fc8000f8ec0ff */
[----:B------:R-:W-:-:S13]  /*4270*/  ISETP.NE.AND P0, PT, R0, UR4, PT ;  /* 0x0000000400007c0c */ /* 0x000fda000bf05270 */
[----:B------:R-:W-:Y:S05]  /*4280*/  @P0 BRA `(.L_x_83) ;  /* 0x00000000003c0947 */ /* 0x000fea0003800000 */
[----:B------:R-:W1:Y:S01]  /*4290*/  S2R R2, SR_LANEID ;  /* 0x0000000000027919 */ /* 0x000e620000000000 */
[----:B------:R-:W-:-:S06]  /*42a0*/  ULOP3.LUT UR5, URZ, UR5, URZ, 0x33, !UPT ;  /* 0x00000005ff057292 */ /* 0x000fcc000f8e33ff */
[----:B------:R-:W-:-:S04]  /*42b0*/  IMAD.U32 R0, RZ, RZ, UR5 ;  /* 0x00000005ff007e24 */ /* 0x000fc8000f8e00ff */
[----:B------:R2:W4:Y:S02]  /*42c0*/  REDUX UR7, R0 ;  /* 0x00000000000773c4 */ /* 0x0005240000000000 */
[----:B------:R1:W-:Y:S01]  /*42d0*/  UTCATOMSWS.AND URZ, UR5 ;  /* 0x0000000500ff79e3 */ /* 0x0003e20008000000 */
[----:B--2---:R-:W-:Y:S01]  /*42e0*/  LOP3.LUT R0, RZ, UR4, RZ, 0x33, !PT ;  /* 0x00000004ff007c12 */ /* 0x004fe2000f8e33ff */
[----:B------:R-:W-:Y:S02]  /*42f0*/  VOTEU.ANY UR4, UPT, PT ;  /* 0x0000000000047886 */ /* 0x000fe400038e0100 */
[----:B------:R-:W-:Y:S02]  /*4300*/  UFLO.U32 UR4, UR4 ;  /* 0x00000004000472bd */ /* 0x000fe400080e0000 */
[----:B------:R-:W2:Y:S04]  /*4310*/  REDUX UR6, R0 ;  /* 0x00000000000673c4 */ /* 0x000ea80000000000 */
[----:B-1----:R-:W-:-:S02]  /*4320*/  ISETP.EQ.U32.AND P0, PT, R2, UR4, PT ;  /* 0x0000000402007c0c */ /* 0x002fc4000bf02070 */
[----:B----4-:R-:W-:-:S11]  /*4330*/  MOV R2, UR7 ;  /* 0x0000000700027c02 */ /* 0x010fd60008000f00 */
[----:B------:R1:W-:Y:S01]  /*4340*/  @P0 ATOMS.AND RZ, [UR8+0x14], R2 ;  /* 0x00001402ffff098c */ /* 0x0003e2000a800008 */
[----:B--2---:R-:W-:-:S05]  /*4350*/  IMAD.U32 R0, RZ, RZ, UR6 ;  /* 0x00000006ff007e24 */ /* 0x004fca000f8e00ff */
[----:B------:R1:W-:Y:S01]  /*4360*/  @P0 ATOMS.AND RZ, [UR8+0x18], R0 ;  /* 0x00001800ffff098c */ /* 0x0003e2000a800008 */
[----:B------:R-:W-:Y:S05]  /*4370*/  BRA `(.L_x_84) ;  /* 0x0000000000147947 */ /* 0x000fea0003800000 */
.L_x_83:
[----:B------:R-:W-:Y:S02]  /*4380*/  MOV R2, 0x43a0 ;  /* 0x000043a000027802 */ /* 0x000fe40000000f00 */
[----:B---3-5:R-:W-:Y:S05]  /*4390*/  CALL.REL.NOINC `($__internal_0_$__cuda_sm10x_tcgen05_guardrail_trap_col_being_dealloced_not_returned_by_alloc) ;  /* 0x0000003c002c7944 */ /* 0x028fea0003c00000 */
[----:B------:R-:W-:Y:S05]  /*43a0*/  BRA `(.L_x_84) ;  /* 0x0000000000087947 */ /* 0x000fea0003800000 */
.L_x_82:
[----:B------:R-:W-:Y:S02]  /*43b0*/  MOV R2, 0x43d0 ;  /* 0x000043d000027802 */ /* 0x000fe40000000f00 */
[----:B---3-5:R-:W-:Y:S05]  /*43c0*/  CALL.REL.NOINC `($__internal_2_$__cuda_sm10x_tcgen05_guardrail_trap_unallocated_columns_being_dealloced) ;  /* 0x0000003c00387944 */ /* 0x028fea0003c00000 */
.L_x_84:
[----:B------:R-:W-:Y:S01]  /*43d0*/  NOP ;  /* 0x0000000000007918 */ /* 0x000fe20000000000 */
[----:B------:R-:W-:Y:S05]  /*43e0*/  EXIT ;  /* 0x000000000000794d */ /* 0x000fea0003800000 */
.L_x_55:
[----:B------:R-:W-:-:S09]  /*43f0*/  UISETP.NE.OR UP0, UPT, UR13, 0x3, !UP3 ;  /* 0x000000030d00788c */ /* 0x000fd2000df05670 */
[----:B------:R-:W-:Y:S05]  /*4400*/  BRA.U UP0, `(.L_x_85) ;  /* 0x0000000d000c7547 */ /* 0x000fea000b800000 */
[----:B------:R-:W1:Y:S01]  /*4410*/  S2UR UR10, SR_CgaCtaId ;  /* 0x00000000000a79c3 */ /* 0x000e620000008800 */
[----:B------:R-:W2:Y:S01]  /*4420*/  LDCU UR26, c[0x0][0x370] ;  /* 0x00006e00ff1a77ac */ /* 0x000ea20008000800 */
[----:B------:R-:W-:Y:S02]  /*4430*/  HFMA2 R13, -RZ, RZ, 0, 0 ;  /* 0x00000000ff0d7431 */ /* 0x000fe400000001ff */
[----:B------:R-:W-:Y:S01]  /*4440*/  IMAD.MOV.U32 R15, RZ, RZ, 0x1 ;  /* 0x00000001ff0f7424 */ /* 0x000fe200078e00ff */
[----:B------:R-:W-:Y:S01]  /*4450*/  MOV R12, 0x2000 ;  /* 0x00002000000c7802 */ /* 0x000fe20000000f00 */
[----:B------:R-:W2:Y:S01]  /*4460*/  LDCU.128 UR28, c[0x0][0xb10] ;  /* 0x00016200ff1c77ac */ /* 0x000ea20008000c00 */
[----:B------:R-:W-:Y:S01]  /*4470*/  IMAD.MOV.U32 R14, RZ, RZ, RZ ;  /* 0x000000ffff0e7224 */ /* 0x000fe200078e00ff */
[----:B------:R-:W3:Y:S01]  /*4480*/  LDC.64 R16, c[0x0][0x348] ;  /* 0x0000d200ff107b82 */ /* 0x000ee20000000a00 */
[----:B------:R-:W4:Y:S01]  /*4490*/  LDCU UR25, c[0x0][0x374] ;  /* 0x00006e80ff1977ac */ /* 0x000f220008000800 */
[----:B------:R-:W1:Y:S06]  /*44a0*/  LDCU UR16, c[0x0][0xb0c] ;  /* 0x00016180ff1077ac */ /* 0x000e6c0008000800 */
[----:B------:R-:W3:Y:S01]  /*44b0*/  LDC.64 R2, c[0x0][0x888] ;  /* 0x00022200ff027b82 */ /* 0x000ee20000000a00 */
[----:B------:R-:W1:Y:S01]  /*44c0*/  LDCU UR35, c[0x0][0xb20] ;  /* 0x00016400ff2377ac */ /* 0x000e620008000800 */
[----:B------:R-:W1:Y:S06]  /*44d0*/  LDCU UR4, c[0x0][0xb30] ;  /* 0x00016600ff0477ac */ /* 0x000e6c0008000800 */
[----:B------:R-:W3:Y:S01]  /*44e0*/  LDC.64 R4, c[0x0][0x890] ;  /* 0x00022400ff047b82 */ /* 0x000ee20000000a00 */
[----:B------:R-:W-:Y:S01]  /*44f0*/  UMOV UR17, 0x400 ;  /* 0x0000040000117882 */ /* 0x000fe20000000000 */
[----:B--2---:R-:W-:-:S02]  /*4500*/  UIMAD.WIDE.U32 UR6, UR26, UR28, URZ ;  /* 0x0000001c1a0672a5 */ /* 0x004fc4000f8e00ff */
[----:B----4-:R-:W-:Y:S02]  /*4510*/  UIMAD.WIDE.U32 UR8, UR25, UR31, URZ ;  /* 0x0000001f190872a5 */ /* 0x010fe4000f8e00ff */
[----:B-1----:R-:W-:Y:S02]  /*4520*/  ULEA UR17, UR10, UR17, 0x18 ;  /* 0x000000110a117291 */ /* 0x002fe4000f8ec0ff */
[----:B------:R-:W-:Y:S02]  /*4530*/  UPLOP3.LUT UP3, UPT, UPT, UPT, UPT, 0x40, 0x4 ;  /* 0x000000000004789c */ /* 0x000fe40003f6e870 */
[----:B------:R-:W-:Y:S01]  /*4540*/  UIADD3 UR27, UPT, UPT, UR17, 0x40, URZ ;  /* 0x00000040111b7890 */ /* 0x000fe2000fffe0ff */
[----:B------:R-:W-:Y:S01]  /*4550*/  UMOV UR6, UR7 ;  /* 0x0000000700067c82 */ /* 0x000fe20008000000 */
[----:B------:R-:W-:Y:S01]  /*4560*/  UMOV UR32, UR9 ;  /* 0x0000000900207c82 */ /* 0x000fe20008000000 */
[----:B------:R-:W-:Y:S02]  /*4570*/  UISETP.GE.AND UP0, UPT, UR40, 0x1, UPT ;  /* 0x000000012800788c */ /* 0x000fe4000bf06270 */
[----:B------:R-:W-:Y:S01]  /*4580*/  UISETP.NE.AND UP4, UPT, UR40, 0x1, UPT ;  /* 0x000000012800788c */ /* 0x000fe2000bf85270 */
[----:B------:R-:W1:Y:S01]  /*4590*/  LDCU.64 UR14, c[0x0][0xb28] ;  /* 0x00016500ff0e77ac */ /* 0x000e620008000a00 */
[----:B------:R-:W-:-:S02]  /*45a0*/  UISETP.NE.AND UP6, UPT, UR16, 0x1, UPT ;  /* 0x000000011000788c */ /* 0x000fc4000bfc5270 */
[----:B------:R-:W-:Y:S02]  /*45b0*/  UISETP.NE.AND UP5, UPT, UR30, 0x1, UPT ;  /* 0x000000011e00788c */ /* 0x000fe4000bfa5270 */
[----:B------:R-:W-:Y:S02]  /*45c0*/  UPRMT UR27, UR10, 0x654, UR27 ;  /* 0x000006540a1b7896 */ /* 0x000fe4000800001b */
[----:B------:R-:W-:Y:S02]  /*45d0*/  USHF.R.U32.HI UR33, URZ, UR29, UR6 ;  /* 0x0000001dff217299 */ /* 0x000fe40008011606 */
[----:B------:R-:W-:Y:S02]  /*45e0*/  USHF.R.U32.HI UR32, URZ, UR35, UR32 ;  /* 0x00000023ff207299 */ /* 0x000fe40008011620 */
[----:B------:R-:W-:-:S11]  /*45f0*/  UISETP.NE.AND UP2, UPT, UR4, 0x1, UPT ;  /* 0x000000010400788c */ /* 0x000fd6000bf45270 */
.L_x_93:
[C---:B------:R-:W-:Y:S02]  /*4600*/  LEA R7, R14.reuse, UR17, 0x3 ;  /* 0x000000110e077c11 */ /* 0x040fe4000f8e18ff */
[----:B------:R-:W-:Y:S02]  /*4610*/  SHF.L.U32 R0, R13, 0x1f, RZ ;  /* 0x0000001f0d007819 */ /* 0x000fe400000006ff */
[----:B------:R-:W-:Y:S02]  /*4620*/  LEA R8, R14, UR17, 0x4 ;  /* 0x000000110e087c11 */ /* 0x000fe4000f8e20ff */
[----:B--2---:R-:W2:Y:S02]  /*4630*/  SYNCS.PHASECHK.TRANS64.TRYWAIT P0, [R7+URZ+0x60], R0 ;  /* 0x00006000070075a7 */ /* 0x004ea400080011ff */
[----:B--2---:R-:W-:Y:S05]  /*4640*/  @!P0 BRA `(.L_x_86) ;  /* 0x0000003400fc8947 */ /* 0x004fea0003800000 */
.L_x_143:
[----:B------:R-:W4:Y:S01]  /*4650*/  LDS.128 R8, [R8+0xf0] ;  /* 0x0000f00008087984 */ /* 0x000f220000000c00 */
[----:B------:R-:W-:Y:S01]  /*4660*/  UISETP.GE.AND UP0, UPT, UR40, 0x1, UPT ;  /* 0x000000012800788c */ /* 0x000fe2000bf06270 */
[----:B------:R-:W-:Y:S01]  /*4670*/  @!PT LDS RZ, [RZ] ;  /* 0x00000000fffff984 */ /* 0x000fe20000000800 */
[----:B------:R-:W-:Y:S01]  /*4680*/  @!PT LDS RZ, [RZ] ;  /* 0x00000000fffff984 */ /* 0x000fe20000000800 */
[----:B------:R-:W-:Y:S01]  /*4690*/  @!PT LDS RZ, [RZ] ;  /* 0x00000000fffff984 */ /* 0x000fe20000000800 */
[----:B------:R-:W-:Y:S01]  /*46a0*/  @!PT LDS RZ, [RZ] ;  /* 0x00000000fffff984 */ /* 0x000fe20000000800 */
[----:B------:R1:W-:Y:S06]  /*46b0*/  MEMBAR.ALL.CTA ;  /* 0x0000000000007992 */ /* 0x0003ec0000008000 */
[----:B-1----:R-:W1:Y:S01]  /*46c0*/  FENCE.VIEW.ASYNC.S ;  /* 0x00000000000073c6 */ /* 0x002e620000000000 */
[----:B----4-:R-:W-:Y:S11]  /*46d0*/  LOP3.LUT P0, RZ, R10, 0x1, RZ, 0xc0, !PT ;  /* 0x000000010aff7812 */ /* 0x010ff6000780c0ff */
[----:B------:R-:W-:Y:S02]  /*46e0*/  @!UPT UIADD3 URZ, UPT, UPT, URZ, URZ, URZ ;  /* 0x000000fffffff290 */ /* 0x000fe4000fffe0ff */
[----:B-1----:R-:W-:Y:S01]  /*46f0*/  VOTEU.ANY UP1, P0 ;  /* 0x0000000000ff7886 */ /* 0x002fe20000020100 */
[----:B------:R-:W-:Y:S11]  /*4700*/  PLOP3.LUT P0, PT, PT, PT, UP1, 0x80, 0x8 ;  /* 0x000000000008781c */ /* 0x000ff60003f0f018 */
[----:B------:R-:W-:Y:S02]  /*4710*/  @!UPT UIADD3 URZ, UPT, UPT, URZ, URZ, URZ ;  /* 0x000000fffffff290 */ /* 0x000fe4000fffe0ff */
[----:B--2---:R-:W-:Y:S02]  /*4720*/  @P0 SHF.R.U32.HI R0, RZ, 0x10, R9 ;  /* 0x00000010ff000819 */ /* 0x004fe40000011609 */
[----:B------:R-:W-:Y:S02]  /*4730*/  @P0 MOV R6, R8 ;  /* 0x0000000800060202 */ /* 0x000fe40000000f00 */
[----:B------:R-:W-:Y:S01]  /*4740*/  @P0 R2UR UR4, R0 ;  /* 0x00000000000402ca */ /* 0x000fe200000e0000 */
[----:B------:R-:W-:Y:S01]  /*4750*/  VIADD R0, R7, 0x70 ;  /* 0x0000007007007836 */ /* 0x000fe20000000000 */
[----:B------:R-:W-:Y:S02]  /*4760*/  @P0 LOP3.LUT R8, R9, 0xffff, RZ, 0xc0, !PT ;  /* 0x0000ffff09080812 */ /* 0x000fe400078ec0ff */
[----:B------:R-:W-:Y:S02]  /*4770*/  @P0 R2UR UR6, R6 ;  /* 0x00000000060602ca */ /* 0x000fe400000e0000 */
[----:B------:R-:W-:Y:S02]  /*4780*/  PRMT R0, RZ, 0x654, R0 ;  /* 0x00000654ff007816 */ /* 0x000fe40000000000 */
[----:B------:R-:W-:Y:S02]  /*4790*/  @P0 R2UR UR5, R8 ;  /* 0x00000000080502ca */ /* 0x000fe400000e0000 */
[----:B------:R1:W-:Y:S03]  /*47a0*/  SYNCS.ARRIVE.TRANS64.RED.A1T0 RZ, [R0+URZ], RZ ;  /* 0x000000ff00ff79a7 */ /* 0x0003e600081004ff */
[----:B------:R-:W-:Y:S04]  /*47b0*/  @UP1 UMOV UR24, UR4 ;  /* 0x0000000400181c82 */ /* 0x000fe80008000000 */
[----:B------:R-:W-:Y:S04]  /*47c0*/  @UP1 UMOV UR13, UR6 ;  /* 0x00000006000d1c82 */ /* 0x000fe80008000000 */
[----:B------:R-:W-:Y:S01]  /*47d0*/  @UP1 UMOV UR7, UR5 ;  /* 0x0000000500071c82 */ /* 0x000fe20008000000 */
[----:B------:R-:W-:Y:S05]  /*47e0*/  BRA.U !UP0, `(.L_x_87) ;  /* 0x0000000108a47547 */ /* 0x000fea000b800000 */
[----:B------:R-:W-:Y:S02]  /*47f0*/  UIMAD.WIDE.U32 UR10, UR7, UR31, URZ ;  /* 0x0000001f070a72a5 */ /* 0x000fe4000f8e00ff */
[----:B------:R-:W-:Y:S02]  /*4800*/  UIMAD.WIDE.U32 UR18, UR13, UR28, URZ ;  /* 0x0000001c0d1272a5 */ /* 0x000fe4000f8e00ff */
[----:B------:R-:W-:Y:S02]  /*4810*/  USEL UR4, UR25, UR32, !UP5 ;  /* 0x0000002019047287 */ /* 0x000fe4000e800000 */
[----:B------:R-:W-:Y:S02]  /*4820*/  USEL UR8, UR26, UR33, !UP6 ;  /* 0x000000211a087287 */ /* 0x000fe4000f000000 */
[----:B------:R-:W-:Y:S02]  /*4830*/  UIMAD.WIDE.U32 UR20, UR4, UR14, URZ ;  /* 0x0000000e041472a5 */ /* 0x000fe4000f8e00ff */
[----:B------:R-:W-:Y:S01]  /*4840*/  UIMAD.WIDE.U32 UR22, UR8, UR14, URZ ;  /* 0x0000000e081672a5 */ /* 0x000fe2000f8e00ff */
[----:B------:R-:W-:Y:S02]  /*4850*/  UMOV UR5, UR11 ;  /* 0x0000000b00057c82 */ /* 0x000fe40008000000 */
[----:B------:R-:W-:Y:S03]  /*4860*/  USHF.R.U32.HI UR6, URZ, UR35, UR5 ;  /* 0x00000023ff067299 */ /* 0x000fe60008011605 */
[----:B------:R-:W-:Y:S01]  /*4870*/  UMOV UR5, UR19 ;  /* 0x0000001300057c82 */ /* 0x000fe20008000000 */
[----:B------:R-:W-:Y:S02]  /*4880*/  USEL UR6, UR7, UR6, !UP5 ;  /* 0x0000000607067287 */ /* 0x000fe4000e800000 */
[----:B------:R-:W-:Y:S02]  /*4890*/  USHF.R.U32.HI UR9, URZ, UR29, UR5 ;  /* 0x0000001dff097299 */ /* 0x000fe40008011605 */
[----:B------:R-:W-:Y:S01]  /*48a0*/  UIMAD.WIDE.U32 UR10, UR6, UR14, URZ ;  /* 0x0000000e060a72a5 */ /* 0x000fe2000f8e00ff */
[----:B------:R-:W-:Y:S02]  /*48b0*/  UMOV UR5, UR21 ;  /* 0x0000001500057c82 */ /* 0x000fe40008000000 */
[----:B------:R-:W-:Y:S03]  /*48c0*/  @UP4 USHF.R.U32.HI UR4, URZ, UR15, UR5 ;  /* 0x0000000fff044299 */ /* 0x000fe60008011605 */
[----:B------:R-:W-:Y:S01]  /*48d0*/  UMOV UR5, UR23 ;  /* 0x0000001700057c82 */ /* 0x000fe20008000000 */
[----:B------:R-:W-:Y:S02]  /*48e0*/  UIMAD UR4, UR40, UR4, URZ ;  /* 0x00000004280472a4 */ /* 0x000fe4000f8e02ff */
[----:B------:R-:W-:Y:S02]  /*48f0*/  @UP4 USHF.R.U32.HI UR8, URZ, UR15, UR5 ;  /* 0x0000000fff084299 */ /* 0x000fe40008011605 */
[----:B------:R-:W-:Y:S02]  /*4900*/  USEL UR5, UR13, UR9, !UP6 ;  /* 0x000000090d057287 */ /* 0x000fe4000f000000 */
[----:B------:R-:W-:Y:S02]  /*4910*/  UIMAD UR9, UR40, UR8, URZ ;  /* 0x00000008280972a4 */ /* 0x000fe4000f8e02ff */
[----:B------:R-:W-:Y:S03]  /*4920*/  UISETP.GE.AND UP0, UPT, UR6, UR4, UPT ;  /* 0x000000040600728c */ /* 0x000fe6000bf06270 */
[----:B------:R-:W-:Y:S01]  /*4930*/  UMOV UR4, UR11 ;  /* 0x0000000b00047c82 */ /* 0x000fe20008000000 */
[----:B------:R-:W-:Y:S02]  /*4940*/  UISETP.GE.OR UP0, UPT, UR5, UR9, UP0 ;  /* 0x000000090500728c */ /* 0x000fe40008706670 */
[----:B------:R-:W-:Y:S02]  /*4950*/  USHF.R.U32.HI UR4, URZ, UR15, UR4 ;  /* 0x0000000fff047299 */ /* 0x000fe40008011604 */
[----:B------:R-:W-:Y:S02]  /*4960*/  UIMAD.WIDE.U32 UR10, UR5, UR14, URZ ;  /* 0x0000000e050a72a5 */ /* 0x000fe4000f8e00ff */
[----:B------:R-:W-:Y:S04]  /*4970*/  USEL UR12, UR6, UR4, !UP4 ;  /* 0x00000004060c7287 */ /* 0x000fe8000e000000 */
[----:B------:R-:W-:Y:S01]  /*4980*/  UIADD3 UR9, UPT, UPT, -UR12, URZ, URZ ;  /* 0x000000ff0c097290 */ /* 0x000fe2000fffe1ff */
[----:B------:R-:W-:Y:S02]  /*4990*/  @!UP0 UMOV UR4, UR11 ;  /* 0x0000000b00048c82 */ /* 0x000fe40008000000 */
[----:B------:R-:W-:Y:S02]  /*49a0*/  @!UP0 USHF.R.U32.HI UR4, URZ, UR15, UR4 ;  /* 0x0000000fff048299 */ /* 0x000fe40008011604 */
[----:B------:R-:W-:Y:S02]  /*49b0*/  UIMAD UR9, UR40, UR9, UR6 ;  /* 0x00000009280972a4 */ /* 0x000fe4000f8e0206 */
[----:B------:R-:W-:Y:S04]  /*49c0*/  @!UP0 USEL UR4, UR5, UR4, !UP4 ;  /* 0x0000000405048287 */ /* 0x000fe8000e000000 */
[----:B------:R-:W-:Y:S02]  /*49d0*/  @!UP0 UIMAD UR9, UR8, UR9, UR4 ;  /* 0x00000009080982a4 */ /* 0x000fe4000f8e0204 */
[----:B------:R-:W-:Y:S02]  /*49e0*/  @!UP0 UIADD3 UR10, UPT, UPT, UR12, -UR4, URZ ;  /* 0x800000040c0a8290 */ /* 0x000fe4000fffe0ff */
[----:B------:R-:W-:Y:S02]  /*49f0*/  UIADD3 UR4, UPT, UPT, -UR5, URZ, URZ ;  /* 0x000000ff05047290 */ /* 0x000fe4000fffe1ff */
[----:B------:R-:W-:Y:S02]  /*4a00*/  UIADD3 UR8, UPT, UPT, -UR6, URZ, URZ ;  /* 0x000000ff06087290 */ /* 0x000fe4000fffe1ff */
[----:B------:R-:W-:Y:S02]  /*4a10*/  @!UP0 UIMAD UR6, UR10, UR40, UR5 ;  /* 0x000000280a0682a4 */ /* 0x000fe4000f8e0205 */
[----:B------:R-:W-:Y:S02]  /*4a20*/  UIMAD UR13, UR16, UR4, UR13 ;  /* 0x00000004100d72a4 */ /* 0x000fe4000f8e020d */
[----:B------:R-:W-:Y:S01]  /*4a30*/  UIMAD UR7, UR30, UR8, UR7 ;  /* 0x000000081e0772a4 */ /* 0x000fe2000f8e0207 */
[----:B------:R-:W-:Y:S02]  /*4a40*/  @!UP0 UMOV UR5, UR9 ;  /* 0x0000000900058c82 */ /* 0x000fe40008000000 */
[----:B------:R-:W-:Y:S02]  /*4a50*/  UIMAD UR13, UR5, UR16, UR13 ;  /* 0x00000010050d72a4 */ /* 0x000fe4000f8e020d */
[----:B------:R-:W-:Y:S11]  /*4a60*/  UIMAD UR7, UR6, UR30, UR7 ;  /* 0x0000001e060772a4 */ /* 0x000ff6000f8e0207 */
[----:B------:R-:W-:Y:S01]  /*4a70*/  @!UPT UIADD3 URZ, UPT, UPT, URZ, URZ, URZ ;  /* 0x000000fffffff290 */ /* 0x000fe2000fffe0ff */
.L_x_87:
[----:B------:R-:W2:Y:S01]  /*4a80*/  @!UP2 LDCU.128 UR20, c[0x0][0xb10] ;  /* 0x00016200ff14a7ac */ /* 0x000ea20008000c00 */
[C---:B---3--:R-:W-:Y:S02]  /*4a90*/  ISETP.NE.U32.AND P1, PT, R4.reuse, RZ, PT ;  /* 0x000000ff0400720c */ /* 0x048fe40003f25070 */
[----:B------:R-:W-:Y:S02]  /*4aa0*/  ISETP.NE.U32.AND P0, PT, R4, RZ, PT ;  /* 0x000000ff0400720c */ /* 0x000fe40003f05070 */
[C---:B------:R-:W-:Y:S02]  /*4ab0*/  ISETP.NE.AND.EX P1, PT, R5.reuse, RZ, PT, P1 ;  /* 0x000000ff0500720c */ /* 0x040fe40003f25310 */
[----:B------:R-:W-:Y:S01]  /*4ac0*/  ISETP.NE.AND.EX P0, PT, R5, RZ, PT, P0 ;  /* 0x000000ff0500720c */ /* 0x000fe20003f05300 */
[----:B------:R-:W3:Y:S01]  /*4ad0*/  @!UP2 LDCU UR5, c[0x0][0xb0c] ;  /* 0x00016180ff05a7ac */ /* 0x000ee20008000800 */
[----:B------:R-:W-:Y:S01]  /*4ae0*/  SHF.L.U32 R6, R15, 0x1f, RZ ;  /* 0x0000001f0f067819 */ /* 0x000fe200000006ff */
[----:B--2---:R-:W-:Y:S07]  /*4af0*/  UIMAD.WIDE.U32 UR8, UR13, UR20, URZ ;  /* 0x000000140d0872a5 */ /* 0x004fee000f8e00ff */
[----:B------:R-:W-:Y:S01]  /*4b00*/  @!UP2 UMOV UR4, UR9 ;  /* 0x000000090004ac82 */ /* 0x000fe20008000000 */
[----:B---3--:R-:W-:Y:S02]  /*4b10*/  @!UP2 UISETP.NE.AND UP0, UPT, UR5, 0x1, UPT ;  /* 0x000000010500a88c */ /* 0x008fe4000bf05270 */
[----:B------:R-:W-:Y:S02]  /*4b20*/  @!UP2 USHF.R.U32.HI UR4, URZ, UR21, UR4 ;  /* 0x00000015ff04a299 */ /* 0x000fe40008011604 */
[----:B------:R-:W-:Y:S02]  /*4b30*/  UIMAD.WIDE.U32 UR8, UR7, UR23, URZ ;  /* 0x00000017070872a5 */ /* 0x000fe4000f8e00ff */
[----:B------:R-:W-:Y:S02]  /*4b40*/  @!UP2 USEL UR10, UR13, UR4, !UP0 ;  /* 0x000000040d0aa287 */ /* 0x000fe4000c000000 */
[----:B------:R-:W-:Y:S03]  /*4b50*/  @!UP2 UISETP.NE.AND UP0, UPT, UR22, 0x1, UPT ;  /* 0x000000011600a88c */ /* 0x000fe6000bf05270 */
[----:B------:R-:W-:Y:S02]  /*4b60*/  @!UP2 UMOV UR6, UR9 ;  /* 0x000000090006ac82 */ /* 0x000fe40008000000 */
[----:B------:R-:W2:Y:S02]  /*4b70*/  @!UP2 LDCU UR4, c[0x0][0xb20] ;  /* 0x00016400ff04a7ac */ /* 0x000ea40008000800 */
[----:B--2---:R-:W-:Y:S04]  /*4b80*/  @!UP2 USHF.R.U32.HI UR6, URZ, UR4, UR6 ;  /* 0x00000004ff06a299 */ /* 0x004fe80008011606 */
[----:B------:R-:W-:Y:S04]  /*4b90*/  @!UP2 USEL UR6, UR7, UR6, !UP0 ;  /* 0x000000060706a287 */ /* 0x000fe8000c000000 */
[----:B------:R-:W-:Y:S02]  /*4ba0*/  @!UP2 UIADD3 UR4, UPT, UPT, -UR10, UR6, URZ ;  /* 0x000000060a04a290 */ /* 0x000fe4000fffe1ff */
[----:B------:R-:W-:Y:S02]  /*4bb0*/  @!UP2 UIADD3 UR6, UPT, UPT, UR10, -UR6, URZ ;  /* 0x800000060a06a290 */ /* 0x000fe4000fffe0ff */
[----:B------:R-:W-:Y:S02]  /*4bc0*/  @!UP2 UIMAD UR13, UR4, UR5, UR13 ;  /* 0x00000005040da2a4 */ /* 0x000fe4000f8e020d */
[----:B------:R-:W-:Y:S01]  /*4bd0*/  @!UP2 UIMAD UR7, UR6, UR22, UR7 ;  /* 0x000000160607a2a4 */ /* 0x000fe2000f8e0207 */
[----:B------:R-:W-:Y:S11]  /*4be0*/  BRA.U UP3, `(.L_x_88) ;  /* 0x0000000103107547 */ /* 0x000ff6000b800000 */
[----:B------:R-:W-:Y:S04]  /*4bf0*/  MOV R7, UR34 ;  /* 0x0000002200077c02 */ /* 0x000fe80008000f00 */
[----:B------:R-:W-:Y:S04]  /*4c00*/  SHF.L.U32 R7, R7, 0x1f, RZ ;  /* 0x0000001f07077819 */ /* 0x000fe800000006ff */
[----:B------:R-:W2:Y:S02]  /*4c10*/  SYNCS.PHASECHK.TRANS64.TRYWAIT P2, [UR17+0x58], R7 ;  /* 0x00005807ff0075a7 */ /* 0x000ea40008041111 */
[----:B--2---:R-:W-:Y:S05]  /*4c20*/  @!P2 BRA `(.L_x_89) ;  /* 0x000000300098a947 */ /* 0x004fea0003800000 */
.L_x_88:
[----:B------:R-:W-:Y:S05]  /*4c30*/  @!P1 BRA `(.L_x_90) ;  /* 0x0000000000309947 */ /* 0x000fea0003800000 */
[----:B------:R-:W-:Y:S01]  /*4c40*/  ISETP.NE.U32.AND P1, PT, R2, RZ, PT ;  /* 0x000000ff0200720c */ /* 0x000fe20003f25070 */
[----:B------:R-:W2:Y:S01]  /*4c50*/  LDCU.64 UR4, c[0x0][0x358] ;  /* 0x00006b00ff0477ac */ /* 0x000ea20008000a00 */
[----:B------:R-:W-:Y:S02]  /*4c60*/  IMAD.MOV.U32 R141, RZ, RZ, 0x1 ;  /* 0x00000001ff8d7424 */ /* 0x000fe400078e00ff */
[----:B------:R-:W-:Y:S11]  /*4c70*/  ISETP.NE.AND.EX P1, PT, R3, RZ, PT, P1 ;  /* 0x000000ff0300720c */ /* 0x000ff60003f25310 */
[----:B------:R-:W-:Y:S02]  /*4c80*/  @!UPT UIADD3 URZ, UPT, UPT, URZ, URZ, URZ ;  /* 0x000000fffffff290 */ /* 0x000fe4000fffe0ff */
[----:B------:R-:W3:Y:S01]  /*4c90*/  @P1 LDC.64 R8, c[0x0][0x888] ;  /* 0x00022200ff081b82 */ /* 0x000ee20000000a00 */
[----:B-1----:R-:W-:Y:S04]  /*4ca0*/  @P1 IMAD R0, R4, UR36, RZ ;  /* 0x0000002404001c24 */ /* 0x002fe8000f8e02ff */
[----:B---3--:R-:W-:Y:S04]  /*4cb0*/  @P1 IMAD.WIDE R8, R0, 0x4, R8 ;  /* 0x0000000400081825 */ /* 0x008fe800078e0208 */
[----:B------:R-:W-:Y:S01]  /*4cc0*/  HFMA2 R0, -RZ, RZ, 0, 5.9604644775390625e-08 ;  /* 0x00000001ff007431 */ /* 0x000fe200000001ff */
[----:B--2--5:R2:W5:Y:S04]  /*4cd0*/  @P1 LDG.E R71, desc[UR4][R8.64] ;  /* 0x0000000408471981 */ /* 0x024568000c1e1900 */
[----:B------:R-:W-:Y:S01]  /*4ce0*/  @!P1 PRMT R141, R0, 0x7610, R141 ;  /* 0x00007610008d9816 */ /* 0x000fe2000000008d */
[----:B--2---:R-:W3:Y:S06]  /*4cf0*/  @!P1 LDC R71, c[0x0][0x880] ;  /* 0x00022000ff479b82 */ /* 0x004eec0000000800 */
.L_x_90:
[----:B---3-5:R-:W-:Y:S01]  /*4d00*/  @!P0 FSETP.EQ.AND P1, PT, R71, RZ, PT ;  /* 0x000000ff4700820b */ /* 0x028fe20003f22000 */
[----:B------:R-:W-:Y:S01]  /*4d10*/  @!UPT UIADD3 URZ, UPT, UPT, URZ, URZ, URZ ;  /* 0x000000fffffff290 */ /* 0x000fe2000fffe0ff */
[----:B------:R-:W-:Y:S11]  /*4d20*/  @!P0 BRA `(.L_x_91) ;  /* 0x0000000000188947 */ /* 0x000ff60003800000 */
[----:B------:R-:W-:Y:S02]  /*4d30*/  LOP3.LUT P0, RZ, R141, 0xff, RZ, 0xc0, !PT ;  /* 0x000000ff8dff7812 */ /* 0x000fe4000780c0ff */
[----:B------:R-:W-:Y:S04]  /*4d40*/  ISETP.NE.U32.AND P1, PT, R2, RZ, PT ;  /* 0x000000ff0200720c */ /* 0x000fe80003f25070 */
[----:B------:R-:W-:Y:S04]  /*4d50*/  ISETP.NE.AND.EX P1, PT, R3, RZ, PT, P1 ;  /* 0x000000ff0300720c */ /* 0x000fe80003f25310 */
[----:B------:R-:W-:Y:S03]  /*4d60*/  PLOP3.LUT P1, PT, P1, PT, PT, 0x8, 0x80 ;  /* 0x000000000080781c */ /* 0x000fe60000f2e170 */
[----:B------:R-:W-:Y:S11]  /*4d70*/  @P0 FSETP.EQ.AND P1, PT, R71, RZ, PT ;  /* 0x000000ff4700020b */ /* 0x000ff60003f22000 */
[----:B------:R-:W-:Y:S02]  /*4d80*/  @!UPT UIADD3 URZ, UPT, UPT, URZ, URZ, URZ ;  /* 0x000000fffffff290 */ /* 0x000fe4000fffe0ff */
.L_x_91:
[----:B------:R-:W2:Y:S01]  /*4d90*/  SYNCS.PHASECHK.TRANS64.TRYWAIT P0, [UR17+0x48], R6 ;  /* 0x00004806ff0075a7 */ /* 0x000ea20008001111 */
[----:B------:R-:W-:Y:S02]  /*4da0*/  ELECT P2, URZ, PT ;  /* 0x0000000000ff782f */ /* 0x000fe40003840000 */
[----:B------:R-:W-:Y:S01]  /*4db0*/  IADD3 R14, PT, PT, R14, 0x1, RZ ;  /* 0x000000010e0e7810 */ /* 0x000fe20007ffe0ff */
[----:B--2---:R-:W-:Y:S10]  /*4dc0*/  @!P0 BRA `(.L_x_92) ;  /* 0x0000003000488947 */ /* 0x004ff40003800000 */
.L_x_146:
[----:B------:R-:W-:Y:S01]  /*4dd0*/  PLOP3.LUT P1, PT, P1, P2, PT, 0xf2, 0x2f ;  /* 0x00000000002f781c */ /* 0x000fe20000f25e72 */
[----:B------:R-:W-:Y:S01]  /*4de0*/  UMOV UR18, 0x0 ;  /* 0x0000000000127882 */ /* 0x000fe20000000000 */
[----:B------:R-:W-:Y:S01]  /*4df0*/  UMOV UR19, 0x10000000 ;  /* 0x1000000000137882 */ /* 0x000fe20000000000 */
[----:B------:R-:W-:Y:S01]  /*4e00*/  UMOV UR12, UR36 ;  /* 0x00000024000c7c82 */ /* 0x000fe20008000000 */
[----:B------:R-:W-:Y:S01]  /*4e10*/  LOP3.LUT R15, R15, 0x1, RZ, 0x3c, !PT ;  /* 0x000000010f0f7812 */ /* 0x000fe200078e3cff */
[----:B------:R-:W-:Y:S01]  /*4e20*/  UPLOP3.LUT UP3, UPT, UPT, UPT, UPT, 0x80, 0x8 ;  /* 0x000000000008789c */ /* 0x000fe20003f6f070 */
[----:B------:R-:W-:Y:S07]  /*4e30*/  UMOV UR36, UR24 ;  /* 0x0000001800247c82 */ /* 0x000fee0008000000 */
[----:B-1----:R-:W-:Y:S01]  /*4e40*/  @!P1 IADD3 R6, P0, PT, R16, 0x580, RZ ;  /* 0x0000058010069810 */ /* 0x002fe20007f1e0ff */
[----:B------:R-:W-:Y:S03]  /*4e50*/  VOTEU.ALL UP0, P1 ;  /* 0x0000000000ff7886 */ /* 0x000fe60000800000 */
[----:B------:R-:W-:Y:S01]  /*4e60*/  @!P1 R2UR UR5, R6 ;  /* 0x00000000060592ca */ /* 0x000fe200000e0000 */
[----:B------:R-:W-:Y:S01]  /*4e70*/  @!P1 IMAD.X R0, RZ, RZ, R17, P0 ;  /* 0x000000ffff009224 */ /* 0x000fe200000e0611 */
[----:B------:R-:W-:Y:S01]  /*4e80*/  @!UP0 USHF.L.U32 UR10, UR45, 0x6, URZ ;  /* 0x000000062d0a8899 */ /* 0x000fe200080006ff */
[----:B------:R-:W-:Y:S01]  /*4e90*/  ISETP.NE.AND P0, PT, R14, 0x2, PT ;  /* 0x000000020e00780c */ /* 0x000fe20003f05270 */
[----:B------:R-:W-:Y:S02]  /*4ea0*/  @!UP0 USHF.L.U32 UR11, UR46, 0x7, URZ ;  /* 0x000000072e0b8899 */ /* 0x000fe400080006ff */
[----:B------:R-:W-:Y:S01]  /*4eb0*/  @!P1 R2UR UR4, R0 ;  /* 0x00000000000492ca */ /* 0x000fe200000e0000 */
[----:B------:R-:W-:Y:S01]  /*4ec0*/  @!UP0 UIADD3 UR8, UPT, UPT, UR17, 0x200, URZ ;  /* 0x0000020011088890 */ /* 0x000fe2000fffe0ff */
[----:B------:R-:W-:Y:S01]  /*4ed0*/  SEL R0, RZ, 0x1, P0 ;  /* 0x00000001ff007807 */ /* 0x000fe20000000000 */
[----:B------:R-:W-:Y:S01]  /*4ee0*/  @!UP0 UIADD3 UR9, UPT, UPT, UR17, 0x40, URZ ;  /* 0x0000004011098890 */ /* 0x000fe2000fffe0ff */
[----:B------:R-:W-:Y:S01]  /*4ef0*/  SEL R14, R14, RZ, P0 ;  /* 0x000000ff0e0e7207 */ /* 0x000fe20000000000 */
[----:B------:R-:W-:Y:S01]  /*4f00*/  VOTEU.ALL UP0, P1 ;  /* 0x0000000000ff7886 */ /* 0x000fe20000800000 */
[----:B------:R-:W-:Y:S01]  /*4f10*/  LOP3.LUT R13, R13, R0, RZ, 0x3c, !PT ;  /* 0x000000000d0d7212 */ /* 0x000fe200078e3cff */
[----:B------:R-:W-:Y:S01]  /*4f20*/  IMAD.U32 R6, RZ, RZ, UR5 ;  /* 0x00000005ff067e24 */ /* 0x000fe2000f8e00ff */
[----:B------:R-:W-:Y:S02]  /*4f30*/  UIADD3 UR45, UPT, UPT, UR7, UR55, URZ ;  /* 0x00000037072d7290 */ /* 0x000fe4000fffe0ff */
[----:B------:R-:W-:Y:S03]  /*4f40*/  UIADD3 UR46, UPT, UPT, UR13, UR58, URZ ;  /* 0x0000003a0d2e7290 */ /* 0x000fe6000fffe0ff */
[----:B------:R-:W-:Y:S01]  /*4f50*/  IMAD.U32 R7, RZ, RZ, UR4 ;  /* 0x00000004ff077e24 */ /* 0x000fe2000f8e00ff */
[----:B------:R-:W-:Y:S04]  /*4f60*/  @!P1 R2UR UR4, R6 ;  /* 0x00000000060492ca */ /* 0x000fe800000e0000 */
[----:B------:R-:W-:Y:S11]  /*4f70*/  @!P1 R2UR UR5, R7 ;  /* 0x00000000070592ca */ /* 0x000ff600000e0000 */
[----:B------:R-:W-:Y:S02]  /*4f80*/  @!UPT UIADD3 URZ, UPT, UPT, URZ, URZ, URZ ;  /* 0x000000fffffff290 */ /* 0x000fe4000fffe0ff */
[----:B------:R2:W-:Y:S01]  /*4f90*/  @!UP0 UTMALDG.3D [UR8], [UR4], desc[UR18] ;  /* 0x00001208040085b4 */ /* 0x0005e20008011000 */
[----:B------:R2:W-:Y:S01]  /*4fa0*/  @!P1 SYNCS.ARRIVE.TRANS64.RED.A0TR RZ, [UR17+0x40], R12 ;  /* 0x0000400cffff99a7 */ /* 0x0005e20008300411 */
[----:B------:R-:W-:Y:S01]  /*4fb0*/  SYNCS.ARRIVE.TRANS64.RED.A1T0 RZ, [UR27], RZ ;  /* 0x000000ffffff79a7 */ /* 0x000fe2000810041b */
[----:B------:R-:W-:Y:S05]  /*4fc0*/  BRA.U UP1, `(.L_x_93) ;  /* 0xfffffff5018c7547 */ /* 0x000fea000b83ffff */
[----:B------:R-:W-:Y:S07]  /*4fd0*/  MOV R0, UR17 ;  /* 0x0000001100007c02 */ /* 0x000fee0008000f00 */
.L_x_94:
[----:B-1----:R-:W-:-:S04]  /*4fe0*/  SHF.L.U32 R2, R15, 0x1f, RZ ;  /* 0x0000001f0f027819 */ /* 0x002fc800000006ff */
[----:B------:R1:W3:Y:S03]  /*4ff0*/  SYNCS.PHASECHK.TRANS64.TRYWAIT P0, [R0+URZ+0x48], R2 ;  /* 0x00004802000075a7 */ /* 0x0002e600080011ff */
[----:B---3--:R-:W-:Y:S05]  /*5000*/  @!P0 NANOSLEEP.SYNCS 0x989680 ;  /* 0x009896800000895d */ /* 0x008fea0003900000 */
[----:B------:R-:W3:Y:S02]  /*5010*/  @!P0 SYNCS.PHASECHK.TRANS64 P0, [R0+URZ+0x48], R2 ;  /* 0x00004802000085a7 */ /* 0x000ee400080010ff */
[----:B--23--:R-:W-:Y:S05]  /*5020*/  @P0 EXIT ;  /* 0x000000000000094d */ /* 0x00cfea0003800000 */
[----:B------:R-:W-:Y:S05]  /*5030*/  BRA `(.L_x_94) ;  /* 0xfffffffc00e87947 */ /* 0x000fea000383ffff */
.L_x_85:
[----:B------:R-:W-:-:S06]  /*5040*/  UISETP.GE.AND UP0, UPT, UR13, 0x4, UPT ;  /* 0x000000040d00788c */ /* 0x000fcc000bf06270 */
[----:B------:R-:W-:-:S13]  /*5050*/  PLOP3.LUT P0, PT, PT, PT, UP0, 0x80, 0x8 ;  /* 0x000000000008781c */ /* 0x000fda0003f0f008 */
[----:B------:R-:W-:Y:S05]  /*5060*/  @!P0 EXIT ;  /* 0x000000000000894d */ /* 0x000fea0003800000 */
[----:B------:R-:W1:Y:S08]  /*5070*/  S2UR UR4, SR_CgaCtaId ;  /* 0x00000000000479c3 */ /* 0x000e700000008800 */
[----:B------:R-:W-:Y:S01]  /*5080*/  BAR.SYNC.DEFER_BLOCKING 0x6, 0xa0 ;  /* 0x0182800000007b1d */ /* 0x000fe20000010000 */
[C---:B------:R-:W-:Y:S01]  /*5090*/  IMAD.SHL.U32 R4, R131.reuse, 0x40, RZ ;  /* 0x0000004083047824 */ /* 0x040fe200078e00ff */
[----:B------:R-:W-:Y:S01]  /*50a0*/  CS2R R146, SRZ ;  /* 0x0000000000927805 */ /* 0x000fe2000001ff00 */
[C---:B------:R-:W-:Y:S01]  /*50b0*/  IMAD.SHL.U32 R140, R131.reuse, 0x8, RZ ;  /* 0x00000008838c7824 */ /* 0x040fe200078e00ff */
[----:B------:R-:W-:Y:S01]  /*50c0*/  CS2R R144, SRZ ;  /* 0x0000000000907805 */ /* 0x000fe2000001ff00 */
[C---:B------:R-:W-:Y:S01]  /*50d0*/  IMAD.SHL.U32 R148, R131.reuse, 0x10, RZ ;  /* 0x0000001083947824 */ /* 0x040fe200078e00ff */
[----:B------:R-:W-:Y:S01]  /*50e0*/  UMOV UR44, 0x400 ;  /* 0x00000400002c7882 */ /* 0x000fe20000000000 */
[----:B------:R-:W-:Y:S01]  /*50f0*/  LOP3.LUT R5, R4, 0x180, RZ, 0xc0, !PT ;  /* 0x0000018004057812 */ /* 0x000fe200078ec0ff */
[----:B------:R-:W2:Y:S01]  /*5100*/  LDC.64 R136, c[0x0][0x888] ;  /* 0x00022200ff887b82 */ /* 0x000ea20000000a00 */
[----:B------:R-:W-:Y:S01]  /*5110*/  IMAD.U32 R69, R131, 0x10000, RZ ;  /* 0x0001000083457824 */ /* 0x000fe200078e00ff */
[----:B------:R-:W-:Y:S01]  /*5120*/  LOP3.LUT R150, R148, 0x20, RZ, 0xc0, !PT ;  /* 0x0000002094967812 */ /* 0x000fe200078ec0ff */
[----:B------:R-:W-:Y:S01]  /*5130*/  IMAD.MOV.U32 R68, RZ, RZ, RZ ;  /* 0x000000ffff447224 */ /* 0x000fe200078e00ff */
[----:B------:R-:W-:Y:S01]  /*5140*/  LOP3.LUT R140, R5, 0x30, R140, 0xf8, !PT ;  /* 0x00000030058c7812 */ /* 0x000fe200078ef88c */
[----:B------:R-:W3:Y:S01]  /*5150*/  LDCU UR53, c[0x0][0x370] ;  /* 0x00006e00ff3577ac */ /* 0x000ee20008000800 */
[----:B------:R-:W-:-:S02]  /*5160*/  LOP3.LUT R69, R69, 0x600000, RZ, 0xc0, !PT ;  /* 0x0060000045457812 */ /* 0x000fc400078ec0ff */
[----:B------:R-:W4:Y:S01]  /*5170*/  LDC.64 R138, c[0x0][0x890] ;  /* 0x00022400ff8a7b82 */ /* 0x000f220000000a00 */
[----:B------:R-:W-:Y:S01]  /*5180*/  LOP3.LUT R140, R140, 0x1e40, R4, 0xf8, !PT ;  /* 0x00001e408c8c7812 */ /* 0x000fe200078ef804 */
[----:B------:R-:W2:Y:S01]  /*5190*/  LDCU.64 UR62, c[0x0][0x348] ;  /* 0x00006900ff3e77ac */ /* 0x000ea20008000a00 */
[----:B------:R-:W-:Y:S01]  /*51a0*/  LOP3.LUT R148, R148, 0x40, RZ, 0xc0, !PT ;  /* 0x0000004094947812 */ /* 0x000fe200078ec0ff */
[----:B------:R-:W2:Y:S04]  /*51b0*/  LDCU UR41, c[0x0][0xb0c] ;  /* 0x00016180ff2977ac */ /* 0x000ea80008000800 */
[----:B------:R-:W2:Y:S01]  /*51c0*/  LDC.64 R134, c[0x0][0x8b0] ;  /* 0x00022c00ff867b82 */ /* 0x000ea20000000a00 */
[----:B-1----:R-:W-:Y:S01]  /*51d0*/  ULEA UR44, UR4, UR44, 0x18 ;  /* 0x0000002c042c7291 */ /* 0x002fe2000f8ec0ff */
[----:B------:R-:W1:Y:S06]  /*51e0*/  LDCU UR61, c[0x0][0xb20] ;  /* 0x00016400ff3d77ac */ /* 0x000e6c0008000800 */
[----:B------:R-:W1:Y:S01]  /*51f0*/  LDC.64 R132, c[0x0][0x8a8] ;  /* 0x00022a00ff847b82 */ /* 0x000e620000000a00 */
[----:B------:R-:W-:Y:S01]  /*5200*/  VIADD R149, R140, UR44 ;  /* 0x0000002c8c957c36 */ /* 0x000fe20008000000 */
[----:B------:R-:W-:Y:S01]  /*5210*/  UIADD3 UR4, UPT, UPT, UR44, 0x2200, URZ ;  /* 0x000022002c047890 */ /* 0x000fe2000fffe0ff */
[----:B------:R-:W3:Y:S01]  /*5220*/  LDS R0, [UR44+0x110] ;  /* 0x0001102cff007984 */ /* 0x000ee20008000800 */
[----:B------:R-:W1:Y:S02]  /*5230*/  LDCU UR39, c[0x0][0xb30] ;  /* 0x00016600ff2777ac */ /* 0x000e640008000800 */
[----:B------:R-:W-:-:S02]  /*5240*/  IADD3 R150, PT, PT, -R150, 0x200, R149 ;  /* 0x0000020096967810 */ /* 0x000fc40007ffe195 */
[----:B------:R-:W-:Y:S01]  /*5250*/  IADD3 R149, PT, PT, -R148, 0x200, R149 ;  /* 0x0000020094957810 */ /* 0x000fe20007ffe195 */
[----:B------:R-:W-:Y:S01]  /*5260*/  IMAD.U32 R151, RZ, RZ, UR4 ;  /* 0x00000004ff977e24 */ /* 0x000fe2000f8e00ff */
[----:B------:R-:W1:Y:S01]  /*5270*/  LDCU.64 UR56, c[0x0][0x888] ;  /* 0x00011100ff3877ac */ /* 0x000e620008000a00 */
[----:B------:R-:W-:Y:S01]  /*5280*/  IMAD.IADD R148, R150, 0x1, -R148 ;  /* 0x0000000196947824 */ /* 0x000fe200078e0a94 */
[----:B------:R-:W1:Y:S01]  /*5290*/  LDCU.64 UR42, c[0x0][0xb28] ;  /* 0x00016500ff2a77ac */ /* 0x000e620008000a00 */
[----:B------:R-:W1:Y:S01]  /*52a0*/  LDCU.128 UR48, c[0x0][0xb10] ;  /* 0x00016200ff3077ac */ /* 0x000e620008000c00 */
[----:B------:R-:W1:Y:S01]  /*52b0*/  LDCU UR52, c[0x0][0x374] ;  /* 0x00006e80ff3477ac */ /* 0x000e620008000800 */
[----:B------:R-:W-:Y:S01]  /*52c0*/  UIADD3 UR59, UPT, UPT, UR44, 0x200, URZ ;  /* 0x000002002c3b7890 */ /* 0x000fe2000fffe0ff */
[----:B--234-:R-:W-:-:S11]  /*52d0*/  IMAD.IADD R69, R0, 0x1, R69 ;  /* 0x0000000100457824 */ /* 0x01cfd600078e0245 */
.L_x_112:
[----:B------:R-:W-:Y:S02]  /*52e0*/  LEA R3, R144, UR44, 0x3 ;  /* 0x0000002c90037c11 */ /* 0x000fe4000f8e18ff */
[----:B------:R-:W-:Y:S02]  /*52f0*/  SHF.L.U32 R0, R146, 0x1f, RZ ;  /* 0x0000001f92007819 */ /* 0x000fe400000006ff */
[----:B------:R-:W-:Y:S02]  /*5300*/  LEA R4, R144, UR44, 0x4 ;  /* 0x0000002c90047c11 */ /* 0x000fe4000f8e20ff */
[----:B--2---:R-:W2:Y:S02]  /*5310*/  SYNCS.PHASECHK.TRANS64.TRYWAIT P0, [R3+URZ+0x60], R0 ;  /* 0x00006000030075a7 */ /* 0x004ea400080011ff */
[----:B-12---:R-:W-:Y:S05]  /*5320*/  @!P0 BRA `(.L_x_95) ;  /* 0x0000002c00088947 */ /* 0x006fea0003800000 */
.L_x_147:
[----:B------:R-:W3:Y:S01]  /*5330*/  LDS.128 R4, [R4+0xf0] ;  /* 0x0000f00004047984 */ /* 0x000ee20000000c00 */
[----:B------:R-:W-:Y:S01]  /*5340*/  UISETP.GE.AND UP0, UPT, UR40, 0x1, UPT ;  /* 0x000000012800788c */ /* 0x000fe2000bf06270 */
[----:B------:R-:W-:Y:S01]  /*5350*/  @!PT LDS RZ, [RZ] ;  /* 0x00000000fffff984 */ /* 0x000fe20000000800 */
[----:B------:R-:W-:Y:S01]  /*5360*/  @!PT LDS RZ, [RZ] ;  /* 0x00000000fffff984 */ /* 0x000fe20000000800 */
[----:B------:R-:W-:Y:S01]  /*5370*/  @!PT LDS RZ, [RZ] ;  /* 0x00000000fffff984 */ /* 0x000fe20000000800 */
[----:B------:R-:W-:Y:S01]  /*5380*/  @!PT LDS RZ, [RZ] ;  /* 0x00000000fffff984 */ /* 0x000fe20000000800 */
[----:B------:R4:W-:Y:S06]  /*5390*/  MEMBAR.ALL.CTA ;  /* 0x0000000000007992 */ /* 0x0009ec0000008000 */
[----:B----4-:R-:W4:Y:S01]  /*53a0*/  FENCE.VIEW.ASYNC.S ;  /* 0x00000000000073c6 */ /* 0x010f220000000000 */
[----:B---3--:R-:W-:Y:S11]  /*53b0*/  LOP3.LUT P0, RZ, R6, 0x1, RZ, 0xc0, !PT ;  /* 0x0000000106ff7812 */ /* 0x008ff6000780c0ff */
[----:B------:R-:W-:Y:S02]  /*53c0*/  @!UPT UIADD3 URZ, UPT, UPT, URZ, URZ, URZ ;  /* 0x000000fffffff290 */ /* 0x000fe4000fffe0ff */
[----:B----4-:R-:W-:Y:S01]  /*53d0*/  VOTEU.ANY UP1, P0 ;  /* 0x0000000000ff7886 */ /* 0x010fe20000020100 */
[----:B------:R-:W-:Y:S01]  /*53e0*/  PLOP3.LUT P0, PT, PT, PT, UP1, 0x80, 0x8 ;  /* 0x000000000008781c */ /* 0x000fe20003f0f018 */
[----:B------:R-:W-:Y:S11]  /*53f0*/  UP2UR UR47, UPR, URZ, 0x2 ;  /* 0x00000002ff2f7883 */ /* 0x000ff60008000000 */
[----:B------:R-:W-:Y:S01]  /*5400*/  @!UPT UIADD3 URZ, UPT, UPT, URZ, URZ, URZ ;  /* 0x000000fffffff290 */ /* 0x000fe2000fffe0ff */
        /* <DEDUP_REMOVED lines=13> */
[----:B-1----:R-:W-:Y:S02]  /*54e0*/  UIMAD.WIDE.U32 UR4, UR52, UR51, URZ ;  /* 0x00000033340472a5 */ /* 0x002fe4000f8e00ff */
[----:B------:R-:W-:Y:S02]  /*54f0*/  UIMAD.WIDE.U32 UR6, UR53, UR48, URZ ;  /* 0x00000030350672a5 */ /* 0x000fe4000f8e00ff */
[----:B------:R-:W-:Y:S02]  /*5500*/  UISETP.NE.AND UP0, UPT, UR50, 0x1, UPT ;  /* 0x000000013200788c */ /* 0x000fe4000bf05270 */
[----:B------:R-:W-:Y:S02]  /*5510*/  UIMAD.WIDE.U32 UR8, UR37, UR51, URZ ;  /* 0x00000033250872a5 */ /* 0x000fe4000f8e00ff */
[----:B------:R-:W-:Y:S02]  /*5520*/  UIMAD.WIDE.U32 UR10, UR38, UR48, URZ ;  /* 0x00000030260a72a5 */ /* 0x000fe4000f8e00ff */
[----:B------:R-:W-:Y:S02]  /*5530*/  UISETP.NE.AND UP1, UPT, UR41, 0x1, UPT ;  /* 0x000000012900788c */ /* 0x000fe4000bf25270 */
[----:B------:R-:W-:Y:S01]  /*5540*/  UISETP.NE.AND UP2, UPT, UR40, 0x1, UPT ;  /* 0x000000012800788c */ /* 0x000fe2000bf45270 */
[----:B------:R-:W-:Y:S02]  /*5550*/  UMOV UR4, UR5 ;  /* 0x0000000500047c82 */ /* 0x000fe40008000000 */
[----:B------:R-:W-:Y:S03]  /*5560*/  USHF.R.U32.HI UR5, URZ, UR61, UR4 ;  /* 0x0000003dff057299 */ /* 0x000fe60008011604 */
[----:B------:R-:W-:Y:S02]  /*5570*/  UMOV UR4, UR7 ;  /* 0x0000000700047c82 */ /* 0x000fe40008000000 */
[----:B------:R-:W-:Y:S02]  /*5580*/  USHF.R.U32.HI UR7, URZ, UR49, UR4 ;  /* 0x00000031ff077299 */ /* 0x000fe40008011604 */
[----:B------:R-:W-:Y:S02]  /*5590*/  USEL UR4, UR52, UR5, !UP0 ;  /* 0x0000000534047287 */ /* 0x000fe4000c000000 */
[----:B------:R-:W-:Y:S01]  /*55a0*/  USEL UR7, UR53, UR7, !UP1 ;  /* 0x0000000735077287 */ /* 0x000fe2000c800000 */
[----:B------:R-:W-:Y:S01]  /*55b0*/  UMOV UR5, UR9 ;  /* 0x0000000900057c82 */ /* 0x000fe20008000000 */
[----:B------:R-:W-:Y:S02]  /*55c0*/  UIMAD.WIDE.U32 UR8, UR4, UR42, URZ ;  /* 0x0000002a040872a5 */ /* 0x000fe4000f8e00ff */
[----:B------:R-:W-:Y:S03]  /*55d0*/  USHF.R.U32.HI UR6, URZ, UR61, UR5 ;  /* 0x0000003dff067299 */ /* 0x000fe60008011605 */
[----:B------:R-:W-:Y:S01]  /*55e0*/  UMOV UR5, UR11 ;  /* 0x0000000b00057c82 */ /* 0x000fe20008000000 */
[----:B------:R-:W-:Y:S02]  /*55f0*/  UIMAD.WIDE.U32 UR10, UR7, UR42, URZ ;  /* 0x0000002a070a72a5 */ /* 0x000fe4000f8e00ff */
[----:B------:R-:W-:Y:S02]  /*5600*/  USHF.R.U32.HI UR12, URZ, UR49, UR5 ;  /* 0x00000031ff0c7299 */ /* 0x000fe40008011605 */
[----:B------:R-:W-:Y:S01]  /*5610*/  USEL UR6, UR37, UR6, !UP0 ;  /* 0x0000000625067287 */ /* 0x000fe2000c000000 */
[----:B------:R-:W-:Y:S02]  /*5620*/  UMOV UR5, UR9 ;  /* 0x0000000900057c82 */ /* 0x000fe40008000000 */
[----:B------:R-:W-:Y:S01]  /*5630*/  UMOV UR10, UR11 ;  /* 0x0000000b000a7c82 */ /* 0x000fe20008000000 */
[----:B------:R-:W-:Y:S02]  /*5640*/  @UP2 USHF.R.U32.HI UR4, URZ, UR43, UR5 ;  /* 0x0000002bff042299 */ /* 0x000fe40008011605 */
[----:B------:R-:W-:Y:S02]  /*5650*/  @UP2 USHF.R.U32.HI UR7, URZ, UR43, UR10 ;  /* 0x0000002bff072299 */ /* 0x000fe4000801160a */
[----:B------:R-:W-:Y:S02]  /*5660*/  UIMAD UR4, UR40, UR4, URZ ;  /* 0x00000004280472a4 */ /* 0x000fe4000f8e02ff */
[----:B------:R-:W-:Y:S02]  /*5670*/  UIMAD.WIDE.U32 UR10, UR6, UR42, URZ ;  /* 0x0000002a060a72a5 */ /* 0x000fe4000f8e00ff */
[----:B------:R-:W-:Y:S02]  /*5680*/  USEL UR5, UR38, UR12, !UP1 ;  /* 0x0000000c26057287 */ /* 0x000fe4000c800000 */
[----:B------:R-:W-:Y:S02]  /*5690*/  UIMAD UR8, UR40, UR7, URZ ;  /* 0x00000007280872a4 */ /* 0x000fe4000f8e02ff */
[----:B------:R-:W-:Y:S03]  /*56a0*/  UISETP.GE.AND UP0, UPT, UR6, UR4, UPT ;  /* 0x000000040600728c */ /* 0x000fe6000bf06270 */
[----:B------:R-:W-:Y:S01]  /*56b0*/  UMOV UR4, UR11 ;  /* 0x0000000b00047c82 */ /* 0x000fe20008000000 */
[----:B------:R-:W-:Y:S02]  /*56c0*/  UISETP.GE.OR UP0, UPT, UR5, UR8, UP0 ;  /* 0x000000080500728c */ /* 0x000fe40008706670 */
[----:B------:R-:W-:Y:S02]  /*56d0*/  USHF.R.U32.HI UR4, URZ, UR43, UR4 ;  /* 0x0000002bff047299 */ /* 0x000fe40008011604 */
[----:B------:R-:W-:Y:S02]  /*56e0*/  UIMAD.WIDE.U32 UR8, UR5, UR42, URZ ;  /* 0x0000002a050872a5 */ /* 0x000fe4000f8e00ff */
[----:B------:R-:W-:Y:S02]  /*56f0*/  USEL UR11, UR6, UR4, !UP2 ;  /* 0x00000004060b7287 */ /* 0x000fe4000d000000 */
[----:B------:R-:W-:Y:S02]  /*5700*/  UIADD3 UR8, UPT, UPT, -UR5, URZ, URZ ;  /* 0x000000ff05087290 */ /* 0x000fe4000fffe1ff */
[----:B------:R-:W-:Y:S01]  /*5710*/  UIADD3 UR10, UPT, UPT, -UR11, URZ, URZ ;  /* 0x000000ff0b0a7290 */ /* 0x000fe2000fffe1ff */
[----:B------:R-:W-:Y:S01]  /*5720*/  @!UP0 UMOV UR4, UR9 ;  /* 0x0000000900048c82 */ /* 0x000fe20008000000 */
[----:B------:R-:W-:Y:S02]  /*5730*/  UIADD3 UR9, UPT, UPT, -UR6, URZ, URZ ;  /* 0x000000ff06097290 */ /* 0x000fe4000fffe1ff */
[----:B------:R-:W-:Y:S02]  /*5740*/  @!UP0 USHF.R.U32.HI UR4, URZ, UR43, UR4 ;  /* 0x0000002bff048299 */ /* 0x000fe40008011604 */
[----:B------:R-:W-:Y:S02]  /*5750*/  UIMAD UR10, UR40, UR10, UR6 ;  /* 0x0000000a280a72a4 */ /* 0x000fe4000f8e0206 */
[----:B------:R-:W-:Y:S04]  /*5760*/  @!UP0 USEL UR4, UR5, UR4, !UP2 ;  /* 0x0000000405048287 */ /* 0x000fe8000d000000 */
[----:B------:R-:W-:Y:S02]  /*5770*/  @!UP0 UIMAD UR10, UR7, UR10, UR4 ;  /* 0x0000000a070a82a4 */ /* 0x000fe4000f8e0204 */
[----:B------:R-:W-:Y:S02]  /*5780*/  @!UP0 UIADD3 UR11, UPT, UPT, UR11, -UR4, URZ ;  /* 0x800000040b0b8290 */ /* 0x000fe4000fffe0ff */
[----:B------:R-:W-:Y:S02]  /*5790*/  UIMAD UR7, UR41, UR8, UR38 ;  /* 0x00000008290772a4 */ /* 0x000fe4000f8e0226 */
[----:B------:R-:W-:Y:S02]  /*57a0*/  @!UP0 UIMAD UR6, UR11, UR40, UR5 ;  /* 0x000000280b0682a4 */ /* 0x000fe4000f8e0205 */
[----:B------:R-:W-:Y:S01]  /*57b0*/  UIMAD UR4, UR50, UR9, UR37 ;  /* 0x00000009320472a4 */ /* 0x000fe2000f8e0225 */
[----:B------:R-:W-:Y:S02]  /*57c0*/  @!UP0 UMOV UR5, UR10 ;  /* 0x0000000a00058c82 */ /* 0x000fe40008000000 */
[----:B------:R-:W-:Y:S02]  /*57d0*/  UIMAD UR38, UR5, UR41, UR7 ;  /* 0x00000029052672a4 */ /* 0x000fe4000f8e0207 */
[----:B------:R-:W-:Y:S11]  /*57e0*/  UIMAD UR37, UR6, UR50, UR4 ;  /* 0x00000032062572a4 */ /* 0x000ff6000f8e0204 */
[----:B------:R-:W-:Y:S01]  /*57f0*/  @!UPT UIADD3 URZ, UPT, UPT, URZ, URZ, URZ ;  /* 0x000000fffffff290 */ /* 0x000fe2000fffe0ff */
.L_x_96:
[----:B-1----:R-:W-:Y:S01]  /*5800*/  UISETP.NE.AND UP0, UPT, UR39, 0x1, UPT ;  /* 0x000000012700788c */ /* 0x002fe2000bf05270 */
[----:B------:R-:W-:Y:S10]  /*5810*/  IADD3 R144, PT, PT, R144, 0x1, RZ ;  /* 0x0000000190907810 */ /* 0x000ff40007ffe0ff */
[----:B------:R-:W1:Y:S01]  /*5820*/  @!UP0 LDCU.128 UR12, c[0x0][0xb10] ;  /* 0x00016200ff0c87ac */ /* 0x000e620008000c00 */
[----:B------:R-:W3:Y:S01]  /*5830*/  @!UP0 LDCU UR5, c[0x0][0xb0c] ;  /* 0x00016180ff0587ac */ /* 0x000ee20008000800 */
[----:B------:R-:W4:Y:S01]  /*5840*/  @!UP0 LDCU UR10, c[0x0][0xb20] ;  /* 0x00016400ff0a87ac */ /* 0x000f220008000800 */
[----:B-1----:R-:W-:Y:S02]  /*5850*/  UIMAD.WIDE.U32 UR8, UR38, UR12, URZ ;  /* 0x0000000c260872a5 */ /* 0x002fe4000f8e00ff */
[----:B------:R-:W-:Y:S02]  /*5860*/  UIMAD.WIDE.U32 UR6, UR37, UR15, URZ ;  /* 0x0000000f250672a5 */ /* 0x000fe4000f8e00ff */
[----:B------:R-:W-:Y:S03]  /*5870*/  @!UP0 UISETP.NE.AND UP1, UPT, UR14, 0x1, UPT ;  /* 0x000000010e00888c */ /* 0x000fe6000bf25270 */
[----:B------:R-:W-:Y:S01]  /*5880*/  @!UP0 UMOV UR4, UR9 ;  /* 0x0000000900048c82 */ /* 0x000fe20008000000 */
[----:B---3--:R-:W-:Y:S02]  /*5890*/  @!UP0 UISETP.NE.AND UP2, UPT, UR5, 0x1, UPT ;  /* 0x000000010500888c */ /* 0x008fe4000bf45270 */
[----:B------:R-:W-:Y:S01]  /*58a0*/  @!UP0 USHF.R.U32.HI UR4, URZ, UR13, UR4 ;  /* 0x0000000dff048299 */ /* 0x000fe20008011604 */
[----:B------:R-:W-:Y:S02]  /*58b0*/  @!UP0 UMOV UR6, UR7 ;  /* 0x0000000700068c82 */ /* 0x000fe40008000000 */
[----:B----4-:R-:W-:Y:S02]  /*58c0*/  @!UP0 USHF.R.U32.HI UR6, URZ, UR10, UR6 ;  /* 0x0000000aff068299 */ /* 0x010fe40008011606 */
[----:B------:R-:W-:Y:S02]  /*58d0*/  @!UP0 USEL UR7, UR38, UR4, !UP2 ;  /* 0x0000000426078287 */ /* 0x000fe4000d000000 */
[----:B------:R-:W-:Y:S04]  /*58e0*/  @!UP0 USEL UR6, UR37, UR6, !UP1 ;  /* 0x0000000625068287 */ /* 0x000fe8000c800000 */
[----:B------:R-:W-:Y:S02]  /*58f0*/  @!UP0 UIADD3 UR4, UPT, UPT, -UR7, UR6, URZ ;  /* 0x0000000607048290 */ /* 0x000fe4000fffe1ff */
[----:B------:R-:W-:Y:S02]  /*5900*/  @!UP0 UIADD3 UR6, UPT, UPT, UR7, -UR6, URZ ;  /* 0x8000000607068290 */ /* 0x000fe4000fffe0ff */
[----:B------:R-:W-:Y:S02]  /*5910*/  @!UP0 UIMAD UR38, UR4, UR5, UR38 ;  /* 0x00000005042682a4 */ /* 0x000fe4000f8e0226 */
[----:B------:R-:W-:Y:S02]  /*5920*/  @!UP0 UIMAD UR37, UR6, UR14, UR37 ;  /* 0x0000000e062582a4 */ /* 0x000fe4000f8e0225 */
[----:B------:R-:W-:Y:S09]  /*5930*/  ULOP3.LUT UP0, URZ, UR59, 0x1b0, URZ, 0xc0, !UPT ;  /* 0x000001b03bff7892 */ /* 0x000ff2000f80c0ff */
[----:B------:R-:W-:Y:S05]  /*5940*/  BRA.U !UP0, `(.L_x_97) ;  /* 0x0000000108407547 */ /* 0x000fea000b800000 */
[----:B------:R-:W1:Y:S01]  /*5950*/  LDCU.64 UR8, c[0x4][0x80] ;  /* 0x01001000ff0877ac */ /* 0x000e620008000a00 */
[----:B------:R-:W-:Y:S01]  /*5960*/  MOV R3, 0x0 ;  /* 0x0000000000037802 */ /* 0x000fe20000000f00 */
[----:B------:R-:W-:Y:S02]  /*5970*/  HFMA2 R12, -RZ, RZ, 0, 5.9604644775390625e-08 ;  /* 0x00000001ff0c7431 */ /* 0x000fe400000001ff */
[----:B------:R-:W-:Y:S02]  /*5980*/  IMAD.MOV.U32 R8, RZ, RZ, 0x70 ;  /* 0x00000070ff087424 */ /* 0x000fe400078e00ff */
[----:B------:R-:W-:Y:S01]  /*5990*/  IMAD.MOV.U32 R13, RZ, RZ, RZ ;  /* 0x000000ffff0d7224 */ /* 0x000fe200078e00ff */
[----:B------:R-:W3:Y:S01]  /*59a0*/  LDCU.64 UR6, c[0x4][0x88] ;  /* 0x01001100ff0677ac */ /* 0x000ee20008000a00 */
[----:B------:R-:W4:Y:S01]  /*59b0*/  LDC.64 R2, c[0x4][R3] ;  /* 0x0100000003027b82 */ /* 0x000f220000000a00 */
[----:B------:R-:W2:Y:S01]  /*59c0*/  LDCU.64 UR4, c[0x4][0x8] ;  /* 0x01000100ff0477ac */ /* 0x000ea20008000a00 */
[----:B-1----:R-:W-:Y:S01]  /*59d0*/  MOV R5, UR9 ;  /* 0x0000000900057c02 */ /* 0x002fe20008000f00 */
[----:B------:R-:W-:Y:S01]  /*59e0*/  IMAD.U32 R4, RZ, RZ, UR8 ;  /* 0x00000008ff047e24 */ /* 0x000fe2000f8e00ff */
[----:B---3--:R-:W-:Y:S01]  /*59f0*/  MOV R7, UR7 ;  /* 0x0000000700077c02 */ /* 0x008fe20008000f00 */
[----:B------:R-:W-:Y:S01]  /*5a00*/  IMAD.U32 R6, RZ, RZ, UR6 ;  /* 0x00000006ff067e24 */ /* 0x000fe2000f8e00ff */
[----:B--2---:R-:W-:Y:S01]  /*5a10*/  MOV R11, UR5 ;  /* 0x00000005000b7c02 */ /* 0x004fe20008000f00 */
[----:B------:R-:W-:Y:S02]  /*5a20*/  IMAD.U32 R10, RZ, RZ, UR4 ;  /* 0x00000004ff0a7e24 */ /* 0x000fe4000f8e00ff */
[----:B------:R-:W-:Y:S07]  /*5a30*/  LEPC R20, `(.L_x_97) ;  /* 0x000000001014794e */ /* 0x000fee0000000000 */
[----:B----45:R-:W-:Y:S05]  /*5a40*/  CALL.ABS.NOINC R2 ;  /* 0x0000000002007343 */ /* 0x030fea0003c00000 */
.L_x_97:
[----:B------:R-:W-:Y:S01]  /*5a50*/  LOP3.LUT P0, RZ, R151, 0x1b0, RZ, 0xc0, !PT ;  /* 0x000001b097ff7812 */ /* 0x000fe2000780c0ff */
[----:B------:R-:W-:Y:S11]  /*5a60*/  BSSY.RECONVERGENT B6, `(.L_x_98) ;  /* 0x0000013000067945 */ /* 0x000ff60003800200 */
[----:B------:R-:W-:Y:S01]  /*5a70*/  @!UPT UIADD3 URZ, UPT, UPT, URZ, URZ, URZ ;  /* 0x000000fffffff290 */ /* 0x000fe2000fffe0ff */
[----:B------:R-:W-:Y:S05]  /*5a80*/  @!P0 BRA `(.L_x_99) ;  /* 0x0000000000408947 */ /* 0x000fea0003800000 */
        /* <DEDUP_REMOVED lines=16> */
.L_x_99:
[----:B------:R-:W-:Y:S05]  /*5b90*/  BSYNC.RECONVERGENT B6 ;  /* 0x0000000000067941 */ /* 0x000fea0003800200 */
.L_x_98:
[----:B------:R-:W-:Y:S01]  /*5ba0*/  ISETP.NE.U32.AND P3, PT, R138, RZ, PT ;  /* 0x000000ff8a00720c */ /* 0x000fe20003f65070 */
[----:B------:R-:W-:Y:S01]  /*5bb0*/  UISETP.NE.AND UP1, UPT, UR60, URZ, UPT ;  /* 0x000000ff3c00728c */ /* 0x000fe2000bf25270 */
[----:B------:R-:W-:Y:S02]  /*5bc0*/  ISETP.NE.U32.AND P4, PT, R134, RZ, PT ;  /* 0x000000ff8600720c */ /* 0x000fe40003f85070 */
[----:B------:R-:W-:Y:S02]  /*5bd0*/  ISETP.NE.AND.EX P3, PT, R139, RZ, PT, P3 ;  /* 0x000000ff8b00720c */ /* 0x000fe40003f65330 */
[----:B------:R-:W-:Y:S02]  /*5be0*/  PLOP3.LUT P1, PT, PT, PT, PT, 0x8, 0x80 ;  /* 0x000000000080781c */ /* 0x000fe40003f2e170 */
[----:B------:R-:W-:Y:S02]  /*5bf0*/  PLOP3.LUT P0, PT, PT, PT, UP1, 0x80, 0x8 ;  /* 0x000000000008781c */ /* 0x000fe40003f0f018 */
[----:B------:R-:W-:Y:S02]  /*5c00*/  ISETP.NE.AND.EX P4, PT, R135, RZ, PT, P4 ;  /* 0x000000ff8700720c */ /* 0x000fe40003f85340 */
[----:B------:R-:W1:Y:S09]  /*5c10*/  @UP1 LDCU.64 UR4, c[0x0][0x888] ;  /* 0x00011100ff0417ac */ /* 0x000e720008000a00 */
[----:B------:R-:W-:Y:S01]  /*5c20*/  @P0 PLOP3.LUT P1, PT, P3, PT, PT, 0x80, 0x8 ;  /* 0x000000000008081c */ /* 0x000fe20001f2f070 */
[----:B-1----:R-:W-:Y:S04]  /*5c30*/  @UP1 UISETP.NE.U32.AND UP0, UPT, UR4, URZ, UPT ;  /* 0x000000ff0400128c */ /* 0x002fe8000bf05070 */
[----:B------:R-:W-:Y:S04]  /*5c40*/  @UP1 UISETP.NE.AND.EX UP0, UPT, UR5, URZ, UPT, UP0 ;  /* 0x000000ff0500128c */ /* 0x000fe8000bf05300 */
[----:B------:R-:W-:Y:S01]  /*5c50*/  @UP1 USEL UR4, URZ, 0xffffffff, UP0 ;  /* 0xffffffffff041887 */ /* 0x000fe20008000000 */
[----:B------:R-:W-:Y:S11]  /*5c60*/  @!P3 BRA `(.L_x_100) ;  /* 0x000000000030b947 */ /* 0x000ff60003800000 */
[----:B------:R-:W-:Y:S01]  /*5c70*/  ISETP.NE.U32.AND P2, PT, R136, RZ, PT ;  /* 0x000000ff8800720c */ /* 0x000fe20003f45070 */
[----:B------:R-:W1:Y:S01]  /*5c80*/  LDCU.64 UR6, c[0x0][0x358] ;  /* 0x00006b00ff0677ac */ /* 0x000e620008000a00 */
[----:B------:R-:W-:Y:S02]  /*5c90*/  IMAD.MOV.U32 R141, RZ, RZ, 0x1 ;  /* 0x00000001ff8d7424 */ /* 0x000fe400078e00ff */
[----:B------:R-:W-:Y:S11]  /*5ca0*/  ISETP.NE.AND.EX P2, PT, R137, RZ, PT, P2 ;  /* 0x000000ff8900720c */ /* 0x000ff60003f45320 */
[----:B------:R-:W-:Y:S02]  /*5cb0*/  @!UPT UIADD3 URZ, UPT, UPT, URZ, URZ, URZ ;  /* 0x000000fffffff290 */ /* 0x000fe4000fffe0ff */
[----:B------:R-:W3:Y:S01]  /*5cc0*/  @P2 LDC.64 R2, c[0x0][0x888] ;  /* 0x00022200ff022b82 */ /* 0x000ee20000000a00 */
[----:B--2---:R-:W-:Y:S04]  /*5cd0*/  @P2 IMAD R0, R138, UR36, RZ ;  /* 0x000000248a002c24 */ /* 0x004fe8000f8e02ff */
[----:B---3--:R-:W-:Y:S04]  /*5ce0*/  @P2 IMAD.WIDE R2, R0, 0x4, R2 ;  /* 0x0000000400022825 */ /* 0x008fe800078e0202 */
[----:B------:R-:W-:Y:S01]  /*5cf0*/  HFMA2 R0, -RZ, RZ, 0, 5.9604644775390625e-08 ;  /* 0x00000001ff007431 */ /* 0x000fe200000001ff */
[----:B-1---5:R1:W5:Y:S04]  /*5d00*/  @P2 LDG.E R71, desc[UR6][R2.64] ;  /* 0x0000000602472981 */ /* 0x022368000c1e1900 */
[----:B------:R-:W-:Y:S01]  /*5d10*/  @!P2 PRMT R141, R0, 0x7610, R141 ;  /* 0x00007610008da816 */ /* 0x000fe2000000008d */
[----:B-1----:R-:W3:Y:S06]  /*5d20*/  @!P2 LDC R71, c[0x0][0x880] ;  /* 0x00022000ff47ab82 */ /* 0x002eec0000000800 */
.L_x_100:
[----:B------:R-:W-:Y:S05]  /*5d30*/  @!P4 BRA `(.L_x_101) ;  /* 0x000000000024c947 */ /* 0x000fea0003800000 */
[----:B------:R-:W-:Y:S01]  /*5d40*/  ISETP.NE.U32.AND P2, PT, R132, RZ, PT ;  /* 0x000000ff8400720c */ /* 0x000fe20003f45070 */
[----:B------:R-:W1:Y:S03]  /*5d50*/  LDCU.64 UR6, c[0x0][0x358] ;  /* 0x00006b00ff0677ac */ /* 0x000e660008000a00 */
[----:B------:R-:W-:Y:S11]  /*5d60*/  ISETP.NE.AND.EX P2, PT, R133, RZ, PT, P2 ;  /* 0x000000ff8500720c */ /* 0x000ff60003f45320 */
[----:B------:R-:W-:Y:S02]  /*5d70*/  @!UPT UIADD3 URZ, UPT, UPT, URZ, URZ, URZ ;  /* 0x000000fffffff290 */ /* 0x000fe4000fffe0ff */
[----:B------:R-:W4:Y:S01]  /*5d80*/  @P2 LDC.64 R2, c[0x0][0x8a8] ;  /* 0x00022a00ff022b82 */ /* 0x000f220000000a00 */
[----:B--2---:R-:W-:Y:S04]  /*5d90*/  @P2 IMAD R0, R134, UR36, RZ ;  /* 0x0000002486002c24 */ /* 0x004fe8000f8e02ff */
[----:B----4-:R-:W-:Y:S05]  /*5da0*/  @P2 IMAD.WIDE R2, R0, 0x4, R2 ;  /* 0x0000000400022825 */ /* 0x010fea00078e0202 */
[----:B-1---5:R1:W5:Y:S02]  /*5db0*/  @P2 LDG.E R70, desc[UR6][R2.64] ;  /* 0x0000000602462981 */ /* 0x022364000c1e1900 */
[----:B-1----:R-:W4:Y:S02]  /*5dc0*/  @!P2 LDC R70, c[0x0][0x8a0] ;  /* 0x00022800ff46ab82 */ /* 0x002f240000000800 */
.L_x_101:
[----:B---3-5:R-:W-:Y:S01]  /*5dd0*/  @P0 FSETP.NEU.AND P4, PT, R71, RZ, PT ;  /* 0x000000ff4700020b */ /* 0x028fe20003f8d000 */
[----:B--2---:R-:W-:Y:S01]  /*5de0*/  IMAD.U32 R0, RZ, RZ, UR4 ;  /* 0x00000004ff007e24 */ /* 0x004fe2000f8e00ff */
[----:B------:R-:W-:Y:S01]  /*5df0*/  @P0 LOP3.LUT P2, RZ, R141, 0xff, RZ, 0xc0, !PT ;  /* 0x000000ff8dff0812 */ /* 0x000fe2000784c0ff */
[----:B------:R-:W-:Y:S01]  /*5e00*/  BSSY B1, `(.L_x_102) ;  /* 0x000003e000017945 */ /* 0x000fe20003800000 */
[----:B------:R-:W-:Y:S02]  /*5e10*/  @P0 SEL R2, RZ, 0xffffffff, P4 ;  /* 0xffffffffff020807 */ /* 0x000fe40002000000 */
[----:B------:R-:W-:Y:S02]  /*5e20*/  CS2R R18, SRZ ;  /* 0x0000000000127805 */ /* 0x000fe4000001ff00 */
[----:B------:R-:W-:Y:S02]  /*5e30*/  LEA R143, R68, UR44, 0x3 ;  /* 0x0000002c448f7c11 */ /* 0x000fe4000f8e18ff */
[----:B------:R-:W-:Y:S02]  /*5e40*/  CS2R R16, SRZ ;  /* 0x0000000000107805 */ /* 0x000fe4000001ff00 */
[----:B------:R-:W-:Y:S02]  /*5e50*/  @P1 SEL R2, R0, R2, !P2 ;  /* 0x0000000200021207 */ /* 0x000fe40005000000 */
[----:B------:R-:W-:Y:S02]  /*5e60*/  CS2R R26, SRZ ;  /* 0x00000000001a7805 */ /* 0x000fe4000001ff00 */
[----:B------:R-:W-:Y:S02]  /*5e70*/  SHF.L.U32 R4, R147, 0x1f, RZ ;  /* 0x0000001f93047819 */ /* 0x000fe400000006ff */
[----:B------:R-:W-:Y:S02]  /*5e80*/  CS2R R24, SRZ ;  /* 0x0000000000187805 */ /* 0x000fe4000001ff00 */
[----:B------:R-:W-:Y:S02]  /*5e90*/  @P0 LOP3.LUT R2, R2, 0x1, RZ, 0xc0, !PT ;  /* 0x0000000102020812 */ /* 0x000fe400078ec0ff */
[----:B------:R-:W-:Y:S02]  /*5ea0*/  CS2R R30, SRZ ;  /* 0x00000000001e7805 */ /* 0x000fe4000001ff00 */
[----:B------:R-:W-:Y:S02]  /*5eb0*/  PLOP3.LUT P5, PT, PT, PT, PT, 0x8, 0x80 ;  /* 0x000000000080781c */ /* 0x000fe40003fae170 */
[----:B------:R-:W-:Y:S02]  /*5ec0*/  CS2R R28, SRZ ;  /* 0x00000000001c7805 */ /* 0x000fe4000001ff00 */
[----:B------:R-:W-:Y:S01]  /*5ed0*/  ISETP.NE.U32.OR P1, PT, R2, 0x1, !P0 ;  /* 0x000000010200780c */ /* 0x000fe20004725470 */
[----:B------:R-:W-:Y:S01]  /*5ee0*/  IMAD R2, R68, 0x40, R69 ;  /* 0x0000004044027824 */ /* 0x000fe200078e0245 */
[----:B------:R-:W-:Y:S02]  /*5ef0*/  CS2R R34, SRZ ;  /* 0x0000000000227805 */ /* 0x000fe4000001ff00 */
[----:B------:R-:W-:Y:S09]  /*5f00*/  CS2R R32, SRZ ;  /* 0x0000000000207805 */ /* 0x000ff2000001ff00 */
[----:B------:R-:W-:Y:S04]  /*5f10*/  @P1 SHF.L.U32 R0, R145, 0x1f, RZ ;  /* 0x0000001f91001819 */ /* 0x000fe800000006ff */
[----:B------:R-:W1:Y:S01]  /*5f20*/  @P1 SYNCS.PHASECHK.TRANS64.TRYWAIT P0, [UR44+0x40], R0 ;  /* 0x00004000ff0015a7 */ /* 0x000e62000800112c */
[----:B------:R2:W3:Y:S01]  /*5f30*/  SYNCS.PHASECHK.TRANS64.TRYWAIT P4, [R143+URZ+0x80], R4 ;  /* 0x000080048f0075a7 */ /* 0x0004e200080811ff */
[----:B-1----:R-:W-:Y:S01]  /*5f40*/  @P1 PLOP3.LUT P5, PT, P0, PT, PT, 0x8, 0x80 ;  /* 0x000000000080181c */ /* 0x002fe200007ae170 */
[----:B------:R-:W-:Y:S01]  /*5f50*/  @!UPT UIADD3 URZ, UPT, UPT, URZ, URZ, URZ ;  /* 0x000000fffffff290 */ /* 0x000fe2000fffe0ff */
[----:B--23--:R-:W-:Y:S11]  /*5f60*/  @!P1 BRA `(.L_x_103) ;  /* 0x00000000009c9947 */ /* 0x00cff60003800000 */
[----:B------:R-:W-:Y:S01]  /*5f70*/  ISETP.NE.U32.AND P0, PT, RZ, UR56, PT ;  /* 0x00000038ff007c0c */ /* 0x000fe2000bf05070 */
[----:B------:R-:W-:Y:S01]  /*5f80*/  BSSY B0, `(.L_x_104) ;  /* 0x0000016000007945 */ /* 0x000fe20003800000 */
[----:B------:R-:W-:Y:S02]  /*5f90*/  FSETP.NEU.AND P2, PT, R71, RZ, PT ;  /* 0x000000ff4700720b */ /* 0x000fe40003f4d000 */
[----:B------:R-:W-:Y:S02]  /*5fa0*/  CS2R R34, SRZ ;  /* 0x0000000000227805 */ /* 0x000fe4000001ff00 */
[----:B------:R-:W-:Y:S02]  /*5fb0*/  ISETP.NE.AND.EX P0, PT, RZ, UR57, PT, P0 ;  /* 0x00000039ff007c0c */ /* 0x000fe4000bf05300 */
[----:B------:R-:W-:Y:S02]  /*5fc0*/  CS2R R32, SRZ ;  /* 0x0000000000207805 */ /* 0x000fe4000001ff00 */
[----:B------:R-:W-:Y:S02]  /*5fd0*/  LOP3.LUT P1, RZ, R141, 0xff, RZ, 0xc0, !PT ;  /* 0x000000ff8dff7812 */ /* 0x000fe4000782c0ff */
[----:B------:R-:W-:Y:S02]  /*5fe0*/  CS2R R30, SRZ ;  /* 0x00000000001e7805 */ /* 0x000fe4000001ff00 */
[----:B------:R-:W-:Y:S02]  /*5ff0*/  SEL R0, RZ, 0xffffffff, P2 ;  /* 0xffffffffff007807 */ /* 0x000fe40001000000 */
[----:B------:R-:W-:Y:S02]  /*6000*/  CS2R R28, SRZ ;  /* 0x00000000001c7805 */ /* 0x000fe4000001ff00 */
[----:B------:R-:W-:Y:S02]  /*6010*/  SEL R3, RZ, 0xffffffff, P0 ;  /* 0xffffffffff037807 */ /* 0x000fe40000000000 */
[----:B------:R-:W-:Y:S02]  /*6020*/  CS2R R26, SRZ ;  /* 0x00000000001a7805 */ /* 0x000fe4000001ff00 */
[----:B------:R-:W-:Y:S02]  /*6030*/  CS2R R24, SRZ ;  /* 0x0000000000187805 */ /* 0x000fe4000001ff00 */
[----:B------:R-:W-:Y:S02]  /*6040*/  CS2R R18, SRZ ;  /* 0x0000000000127805 */ /* 0x000fe4000001ff00 */
[----:B------:R-:W-:Y:S02]  /*6050*/  @P3 SEL R0, R3, R0, !P1 ;  /* 0x0000000003003207 */ /* 0x000fe40004800000 */
[----:B------:R-:W-:Y:S02]  /*6060*/  CS2R R16, SRZ ;  /* 0x0000000000107805 */ /* 0x000fe4000001ff00 */
[----:B------:R-:W-:Y:S04]  /*6070*/  LOP3.LUT R0, R0, 0x1, RZ, 0xc0, !PT ;  /* 0x0000000100007812 */ /* 0x000fe800078ec0ff */
[----:B------:R-:W-:Y:S01]  /*6080*/  ISETP.NE.U32.AND P0, PT, R0, 0x1, PT ;  /* 0x000000010000780c */ /* 0x000fe20003f05070 */
[----:B------:R-:W-:Y:S01]  /*6090*/  @!UPT UIADD3 URZ, UPT, UPT, URZ, URZ, URZ ;  /* 0x000000fffffff290 */ /* 0x000fe2000fffe0ff */
[----:B------:R-:W-:Y:S11]  /*60a0*/  @!P5 BRA `(.L_x_105) ;  /* 0x00000000000cd947 */ /* 0x000ff60003800000 */
[----:B------:R-:W-:Y:S04]  /*60b0*/  SHF.L.U32 R3, R145, 0x1f, RZ ;  /* 0x0000001f91037819 */ /* 0x000fe800000006ff */
[----:B------:R-:W1:Y:S02]  /*60c0*/  SYNCS.PHASECHK.TRANS64.TRYWAIT P1, [UR44+0x40], R3 ;  /* 0x00004003ff0075a7 */ /* 0x000e64000802112c */
[----:B-1----:R-:W-:Y:S05]  /*60d0*/  @!P1 BRA `(.L_x_106) ;  /* 0x0000001c00b09947 */ /* 0x002fea0003800000 */
.L_x_105:
[----:B------:R-:W-:Y:S05]  /*60e0*/  BSYNC B0 ;  /* 0x0000000000007941 */ /* 0x000fea0003800000 */
.L_x_104:
[----:B------:R2:W3:Y:S01]  /*60f0*/  @P0 LDS.128 R32, [R140+UR44+0x200] ;  /* 0x0002002c8c200984 */ /* 0x0004e20008000c00 */
[----:B------:R-:W5:Y:S01]  /*6100*/  S2UR UR5, SR_CgaCtaId ;  /* 0x00000000000579c3 */ /* 0x000f620000008800 */
[----:B------:R-:W-:Y:S01]  /*6110*/  UIADD3 UR4, UPT, UPT, UR44, 0x48, URZ ;  /* 0x000000482c047890 */ /* 0x000fe2000fffe0ff */
[----:B------:R-:W-:Y:S01]  /*6120*/  LOP3.LUT R145, R145, 0x1, RZ, 0x3c, !PT ;  /* 0x0000000191917812 */ /* 0x000fe200078e3cff */
[----:B------:R2:W1:Y:S04]  /*6130*/  @P0 LDS.128 R28, [R150+0x10] ;  /* 0x00001000961c0984 */ /* 0x0004680000000c00 */
[----:B------:R2:W1:Y:S04]  /*6140*/  @P0 LDS.128 R24, [R149+0x20] ;  /* 0x0000200095180984 */ /* 0x0004680000000c00 */
[----:B------:R2:W1:Y:S01]  /*6150*/  @P0 LDS.128 R16, [R148+0x30] ;  /* 0x0000300094100984 */ /* 0x0004620000000c00 */
[----:B------:R-:W-:Y:S01]  /*6160*/  @!PT LDS RZ, [RZ] ;  /* 0x00000000fffff984 */ /* 0x000fe20000000800 */
[----:B------:R-:W-:Y:S01]  /*6170*/  @!PT LDS RZ, [RZ] ;  /* 0x00000000fffff984 */ /* 0x000fe20000000800 */
[----:B------:R-:W-:Y:S01]  /*6180*/  @!PT LDS RZ, [RZ] ;  /* 0x00000000fffff984 */ /* 0x000fe20000000800 */
[----:B------:R-:W-:Y:S01]  /*6190*/  @!PT LDS RZ, [RZ] ;  /* 0x00000000fffff984 */ /* 0x000fe20000000800 */
[----:B------:R4:W-:Y:S06]  /*61a0*/  MEMBAR.ALL.CTA ;  /* 0x0000000000007992 */ /* 0x0009ec0000008000 */
[----:B----4-:R-:W4:Y:S01]  /*61b0*/  FENCE.VIEW.ASYNC.S ;  /* 0x00000000000073c6 */ /* 0x010f220000000000 */
[----:B-----5:R-:W-:Y:S09]  /*61c0*/  UPRMT UR4, UR5, 0x654, UR4 ;  /* 0x0000065405047896 */ /* 0x020ff20008000004 */
[----:B----4-:R-:W-:Y:S03]  /*61d0*/  SYNCS.ARRIVE.TRANS64.RED.A1T0 RZ, [UR4], RZ ;  /* 0x000000ffffff79a7 */ /* 0x010fe60008100404 */
.L_x_103:
[----:B------:R-:W-:Y:S05]  /*61e0*/  BSYNC B1 ;  /* 0x0000000000017941 */ /* 0x000fea0003800000 */
.L_x_102:
[----:B-1----:R-:W-:Y:S04]  /*61f0*/  SHF.R.U32.HI R0, RZ, 0x15, R2 ;  /* 0x00000015ff007819 */ /* 0x002fe80000011602 */
[----:B------:R-:W-:Y:S01]  /*6200*/  LOP3.LUT P0, RZ, R0, 0x3, R142, 0x48, !PT ;  /* 0x0000000300ff7812 */ /* 0x000fe2000780488e */
[----:B------:R-:W-:Y:S01]  /*6210*/  @!UPT UIADD3 URZ, UPT, UPT, URZ, URZ, URZ ;  /* 0x000000fffffff290 */ /* 0x000fe2000fffe0ff */
[----:B------:R-:W-:Y:S11]  /*6220*/  @P4 BRA `(.L_x_107) ;  /* 0x0000000000084947 */ /* 0x000ff60003800000 */
[----:B------:R-:W1:Y:S02]  /*6230*/  SYNCS.PHASECHK.TRANS64.TRYWAIT P1, [R143+URZ+0x80], R4 ;  /* 0x000080048f0075a7 */ /* 0x000e6400080211ff */
[----:B-1----:R-:W-:Y:S05]  /*6240*/  @!P1 BRA `(.L_x_108) ;  /* 0x0000001c006c9947 */ /* 0x002fea0003800000 */
.L_x_107:
[----:B------:R-:W-:Y:S05]  /*6250*/  @!P0 BRA `(.L_x_109) ;  /* 0x0000000000408947 */ /* 0x000fea0003800000 */
[----:B------:R-:W1:Y:S01]  /*6260*/  LDCU.64 UR8, c[0x4][0x70] ;  /* 0x01000e00ff0877ac */ /* 0x000e620008000a00 */
[----:B------:R-:W-:Y:S01]  /*6270*/  MOV R15, 0x0 ;  /* 0x00000000000f7802 */ /* 0x000fe20000000f00 */
[----:B------:R-:W-:Y:S02]  /*6280*/  HFMA2 R12, -RZ, RZ, 0, 5.9604644775390625e-08 ;  /* 0x00000001ff0c7431 */ /* 0x000fe400000001ff */
[----:B------:R-:W-:Y:S02]  /*6290*/  IMAD.MOV.U32 R8, RZ, RZ, 0x192 ;  /* 0x00000192ff087424 */ /* 0x000fe400078e00ff */
[----:B------:R-:W-:Y:S01]  /*62a0*/  IMAD.MOV.U32 R13, RZ, RZ, RZ ;  /* 0x000000ffff0d7224 */ /* 0x000fe200078e00ff */
[----:B------:R-:W5:Y:S01]  /*62b0*/  LDCU.64 UR6, c[0x4][0x78] ;  /* 0x01000f00ff0677ac */ /* 0x000f620008000a00 */
[----:B------:R-:W2:Y:S01]  /*62c0*/  LDC.64 R14, c[0x4][R15] ;  /* 0x010000000f0e7b82 */ /* 0x000ea20000000a00 */
[----:B------:R-:W3:Y:S01]  /*62d0*/  LDCU.64 UR4, c[0x4][0x10] ;  /* 0x01000200ff0477ac */ /* 0x000ee20008000a00 */
[----:B-1----:R-:W-:Y:S01]  /*62e0*/  MOV R5, UR9 ;  /* 0x0000000900057c02 */ /* 0x002fe20008000f00 */
[----:B------:R-:W-:Y:S01]  /*62f0*/  IMAD.U32 R4, RZ, RZ, UR8 ;  /* 0x00000008ff047e24 */ /* 0x000fe2000f8e00ff */
[----:B-----5:R-:W-:Y:S01]  /*6300*/  MOV R7, UR7 ;  /* 0x0000000700077c02 */ /* 0x020fe20008000f00 */
[----:B------:R-:W-:Y:S01]  /*6310*/  IMAD.U32 R6, RZ, RZ, UR6 ;  /* 0x00000006ff067e24 */ /* 0x000fe2000f8e00ff */
[----:B---3--:R-:W-:Y:S01]  /*6320*/  MOV R11, UR5 ;  /* 0x00000005000b7c02 */ /* 0x008fe20008000f00 */
[----:B------:R-:W-:Y:S02]  /*6330*/  IMAD.U32 R10, RZ, RZ, UR4 ;  /* 0x00000004ff0a7e24 */ /* 0x000fe4000f8e00ff */
[----:B------:R-:W-:Y:S07]  /*6340*/  LEPC R20, `(.L_x_109) ;  /* 0x000000001014794e */ /* 0x000fee0000000000 */
[----:B--2-4-:R-:W-:Y:S05]  /*6350*/  CALL.ABS.NOINC R14 ;  /* 0x000000000e007343 */ /* 0x014fea0003c00000 */
.L_x_109:
[----:B------:R-:W-:Y:S01]  /*6360*/  LOP3.LUT P0, RZ, R131, 0x60, RZ, 0xc0, !PT ;  /* 0x0000006083ff7812 */ /* 0x000fe2000780c0ff */
[----:B------:R-:W-:Y:S05]  /*6370*/  WARPSYNC.ALL ;  /* 0x0000000000007948 */ /* 0x000fea0003800000 */
[----:B------:R-:W-:Y:S01]  /*6380*/  R2UR UR4, R2 ;  /* 0x00000000020472ca */ /* 0x000fe200000e0000 */
[----:B------:R-:W-:Y:S01]  /*6390*/  BSSY.RECONVERGENT B0, `(.L_x_110) ;  /* 0x000011f000007945 */ /* 0x000fe20003800200 */
[----:B---3--:R-:W-:Y:S02]  /*63a0*/  F2FP.F16.E4M3.UNPACK_B R2, R32 ;  /* 0x00000020ff02723e */ /* 0x008fe400020006ff */
[-C--:B------:R-:W-:Y:S02]  /*63b0*/  F2FP.F16.E4M3.UNPACK_B R21, R33.reuse ;  /* 0x00000021ff15723e */ /* 0x080fe400020006ff */
[----:B------:R-:W-:Y:S01]  /*63c0*/  F2FP.F16.E4M3.UNPACK_B R12, R28 ;  /* 0x0000001cff0c723e */ /* 0x000fe200020006ff */
[----:B------:R-:W-:Y:S01]  /*63d0*/  HADD2.F32 R0, -RZ, R2.H0_H0 ;  /* 0x20000002ff007230 */ /* 0x000fe20000004100 */
[----:B------:R-:W-:Y:S01]  /*63e0*/  F2FP.F16.E4M3.UNPACK_B R32, R32.H1 ;  /* 0x00000020ff20723e */ /* 0x000fe200030006ff */
[--C-:B------:R-:W-:Y:S01]  /*63f0*/  HADD2.F32 R73, -RZ, R21.reuse.H0_H0 ;  /* 0x20000015ff497230 */ /* 0x100fe20000004100 */
[----:B------:R-:W-:Y:S01]  /*6400*/  F2FP.F16.E4M3.UNPACK_B R33, R33.H1 ;  /* 0x00000021ff21723e */ /* 0x000fe200030006ff */
[----:B------:R-:W-:Y:S01]  /*6410*/  HADD2.F32 R74, -RZ, R21.H1_H1 ;  /* 0x30000015ff4a7230 */ /* 0x000fe20000004100 */
[-C--:B------:R-:W-:Y:S01]  /*6420*/  F2FP.F16.E4M3.UNPACK_B R20, R34.reuse ;  /* 0x00000022ff14723e */ /* 0x080fe200020006ff */
[--C-:B------:R-:W-:Y:S01]  /*6430*/  HADD2.F32 R3, -RZ, R32.reuse.H0_H0 ;  /* 0x20000020ff037230 */ /* 0x100fe20000004100 */
[----:B------:R-:W-:Y:S01]  /*6440*/  F2FP.F16.E4M3.UNPACK_B R15, R34.H1 ;  /* 0x00000022ff0f723e */ /* 0x000fe200030006ff */
[----:B------:R-:W-:Y:S01]  /*6450*/  HADD2.F32 R72, -RZ, R32.H1_H1 ;  /* 0x30000020ff487230 */ /* 0x000fe20000004100 */
[-C--:B------:R-:W-:Y:S01]  /*6460*/  F2FP.F16.E4M3.UNPACK_B R14, R35.reuse ;  /* 0x00000023ff0e723e */ /* 0x080fe200020006ff */
[--C-:B------:R-:W-:Y:S01]  /*6470*/  HADD2.F32 R75, -RZ, R33.reuse.H0_H0 ;  /* 0x20000021ff4b7230 */ /* 0x100fe20000004100 */
[----:B------:R-:W-:Y:S01]  /*6480*/  F2FP.F16.E4M3.UNPACK_B R13, R35.H1 ;  /* 0x00000023ff0d723e */ /* 0x000fe200030006ff */
[----:B------:R-:W-:Y:S01]  /*6490*/  HADD2.F32 R76, -RZ, R33.H1_H1 ;  /* 0x30000021ff4c7230 */ /* 0x000fe20000004100 */
[----:B------:R-:W-:Y:S01]  /*64a0*/  F2FP.F16.E4M3.UNPACK_B R28, R28.H1 ;  /* 0x0000001cff1c723e */ /* 0x000fe200030006ff */
[--C-:B------:R-:W-:Y:S01]  /*64b0*/  HADD2.F32 R77, -RZ, R20.reuse.H0_H0 ;  /* 0x20000014ff4d7230 */ /* 0x100fe20000004100 */
[-C--:B------:R-:W-:Y:S01]  /*64c0*/  F2FP.F16.E4M3.UNPACK_B R11, R29.reuse ;  /* 0x0000001dff0b723e */ /* 0x080fe200020006ff */
        /* <DEDUP_REMOVED lines=43> */
[----:B------:R-:W-:Y:S01]  /*6780*/  IADD3 R143, PT, PT, R143, 0xa0, RZ ;  /* 0x000000a08f8f7810 */ /* 0x000fe20007ffe0ff */
[----:B------:R-:W-:Y:S01]  /*6790*/  HADD2.F32 R100, -RZ, R6.H1_H1 ;  /* 0x30000006ff647230 */ /* 0x000fe20000004100 */
[----:B------:R-:W-:Y:S01]  /*67a0*/  IADD3 R68, PT, PT, R68, 0x1, RZ ;  /* 0x0000000144447810 */ /* 0x000fe20007ffe0ff */
[--C-:B------:R-:W-:Y:S01]  /*67b0*/  HADD2.F32 R101, -RZ, R5.reuse.H0_H0 ;  /* 0x20000005ff657230 */ /* 0x100fe20000004100 */
[----:B------:R-:W-:Y:S01]  /*67c0*/  LOP3.LUT R143, R143, 0xfefffff8, RZ, 0xc0, !PT ;  /* 0xfefffff88f8f7812 */ /* 0x000fe200078ec0ff */
[----:B------:R-:W-:Y:S02]  /*67d0*/  HADD2.F32 R102, -RZ, R5.H1_H1 ;  /* 0x30000005ff667230 */ /* 0x000fe40000004100 */
[--C-:B------:R-:W-:Y:S02]  /*67e0*/  HADD2.F32 R103, -RZ, R4.reuse.H0_H0 ;  /* 0x20000004ff677230 */ /* 0x100fe40000004100 */
[----:B------:R-:W-:Y:S02]  /*67f0*/  HADD2.F32 R104, -RZ, R4.H1_H1 ;  /* 0x30000004ff687230 */ /* 0x000fe40000004100 */
[----:B------:R-:W1:Y:S01]  /*6800*/  LDTM.x64 R4, tmem[UR4] ;  /* 0x00000004000479ee */ /* 0x000e620008340000 */
[----:B------:R-:W-:Y:S01]  /*6810*/  NOP ;  /* 0x0000000000007918 */ /* 0x000fe20000000000 */
[----:B-1----:R1:W-:Y:S01]  /*6820*/  SYNCS.ARRIVE.TRANS64.RED.A1T0 RZ, [R143+URZ], RZ ;  /* 0x000000ff8fff79a7 */ /* 0x0023e200081004ff */
[----:B------:R-:W-:Y:S02]  /*6830*/  HADD2.F32 R2, -RZ, R2.H1_H1 ;  /* 0x30000002ff027230 */ /* 0x000fe40000004100 */
[--C-:B------:R-:W-:Y:S02]  /*6840*/  HADD2.F32 R105, -RZ, R106.reuse.H0_H0 ;  /* 0x2000006aff697230 */ /* 0x100fe40000004100 */
        /* <DEDUP_REMOVED lines=9> */
[C---:B----4-:R-:W-:Y:S01]  /*68e0*/  FMUL R4, R70.reuse, R4 ;  /* 0x0000000446047220 */ /* 0x050fe20000400000 */
[C---:B------:R-:W-:Y:S01]  /*68f0*/  FMUL R5, R70.reuse, R5 ;  /* 0x0000000546057220 */ /* 0x040fe20000400000 */
[C---:B------:R-:W-:Y:S01]  /*6900*/  FMUL R8, R70.reuse, R8 ;  /* 0x0000000846087220 */ /* 0x040fe20000400000 */
[C---:B------:R-:W-:Y:S01]  /*6910*/  FMUL R9, R70.reuse, R9 ;  /* 0x0000000946097220 */ /* 0x040fe20000400000 */
[C---:B------:R-:W-:Y:S01]  /*6920*/  FFMA R4, R71.reuse, R0, R4 ;  /* 0x0000000047047223 */ /* 0x040fe20000000004 */
[C---:B------:R-:W-:Y:S01]  /*6930*/  FFMA R5, R71.reuse, R2, R5 ;  /* 0x0000000247057223 */ /* 0x040fe20000000005 */
[C---:B------:R-:W-:Y:S01]  /*6940*/  FMUL R12, R70.reuse, R12 ;  /* 0x0000000c460c7220 */ /* 0x040fe20000400000 */
[C---:B------:R-:W-:Y:S01]  /*6950*/  FMUL R13, R70.reuse, R13 ;  /* 0x0000000d460d7220 */ /* 0x040fe20000400000 */
[C---:B------:R-:W-:Y:S01]  /*6960*/  FMUL R0, R70.reuse, R16 ;  /* 0x0000001046007220 */ /* 0x040fe20000400000 */
[C---:B------:R-:W-:Y:S01]  /*6970*/  FMUL R2, R70.reuse, R17 ;  /* 0x0000001146027220 */ /* 0x040fe20000400000 */
[C---:B------:R-:W-:Y:S01]  /*6980*/  FMUL R17, R70.reuse, R24 ;  /* 0x0000001846117220 */ /* 0x040fe20000400000 */
[--C-:B------:R-:W-:Y:S02]  /*6990*/  HADD2.F32 R125, -RZ, R126.reuse.H0_H0 ;  /* 0x2000007eff7d7230 */ /* 0x100fe40000004100 */
[C---:B------:R-:W-:Y:S01]  /*69a0*/  FMUL R6, R70.reuse, R6 ;  /* 0x0000000646067220 */ /* 0x040fe20000400000 */
[----:B------:R-:W-:Y:S02]  /*69b0*/  HADD2.F32 R126, -RZ, R126.H1_H1 ;  /* 0x3000007eff7e7230 */ /* 0x000fe40000004100 */
[C---:B------:R-:W-:Y:S01]  /*69c0*/  FMUL R7, R70.reuse, R7 ;  /* 0x0000000746077220 */ /* 0x040fe20000400000 */
[C---:B------:R-:W-:Y:S01]  /*69d0*/  FMUL R10, R70.reuse, R10 ;  /* 0x0000000a460a7220 */ /* 0x040fe20000400000 */
[C---:B------:R-:W-:Y:S01]  /*69e0*/  FFMA R6, R71.reuse, R3, R6 ;  /* 0x0000000347067223 */ /* 0x040fe20000000006 */
[C---:B------:R-:W-:Y:S01]  /*69f0*/  FMUL R11, R70.reuse, R11 ;  /* 0x0000000b460b7220 */ /* 0x040fe20000400000 */
[C---:B------:R-:W-:Y:S01]  /*6a00*/  FFMA R7, R71.reuse, R72, R7 ;  /* 0x0000004847077223 */ /* 0x040fe20000000007 */
[C---:B------:R-:W-:Y:S01]  /*6a10*/  FFMA R8, R71.reuse, R73, R8 ;  /* 0x0000004947087223 */ /* 0x040fe20000000008 */
[C---:B------:R-:W-:Y:S01]  /*6a20*/  FFMA R9, R71.reuse, R74, R9 ;  /* 0x0000004a47097223 */ /* 0x040fe20000000009 */
[C---:B------:R-:W-:Y:S01]  /*6a30*/  FFMA R10, R71.reuse, R75, R10 ;  /* 0x0000004b470a7223 */ /* 0x040fe2000000000a */
[C---:B------:R-:W-:Y:S01]  /*6a40*/  FFMA R11, R71.reuse, R76, R11 ;  /* 0x0000004c470b7223 */ /* 0x040fe2000000000b */
[C---:B------:R-:W-:Y:S01]  /*6a50*/  FFMA R12, R71.reuse, R77, R12 ;  /* 0x0000004d470c7223 */ /* 0x040fe2000000000c */
[----:B------:R-:W-:Y:S01]  /*6a60*/  FFMA R13, R71, R78, R13 ;  /* 0x0000004e470d7223 */ /* 0x000fe2000000000d */
[----:B------:R-:W-:Y:S01]  /*6a70*/  F2FP.SATFINITE.E4M3.F32.PACK_AB_MERGE_C R76, R7, R6, RZ ;  /* 0x00000006074c723e */ /* 0x000fe200048070ff */
[--C-:B------:R-:W-:Y:S02]  /*6a80*/  HADD2.F32 R74, -RZ, R129.reuse.H0_H0 ;  /* 0x20000081ff4a7230 */ /* 0x100fe40000004100 */
[C---:B------:R-:W-:Y:S01]  /*6a90*/  FMUL R7, R70.reuse, R20 ;  /* 0x0000001446077220 */ /* 0x040fe20000400000 */
[----:B------:R-:W-:Y:S01]  /*6aa0*/  HADD2.F32 R75, -RZ, R129.H1_H1 ;  /* 0x30000081ff4b7230 */ /* 0x000fe20000004100 */
[----:B------:R-:W-:Y:S01]  /*6ab0*/  F2FP.SATFINITE.E4M3.F32.PACK_AB_MERGE_C R129, R11, R10, RZ ;  /* 0x0000000a0b81723e */ /* 0x000fe200048070ff */
        /* <DEDUP_REMOVED lines=12> */
[----:B------:R-:W-:Y:S01]  /*6b80*/  FFMA R3, R71, R83, R3 ;  /* 0x0000005347037223 */ /* 0x000fe20000000003 */
[C---:B------:R-:W-:Y:S01]  /*6b90*/  FMUL R25, R70.reuse, R32 ;  /* 0x0000002046197220 */ /* 0x040fe20000400000 */
[----:B------:R-:W-:Y:S01]  /*6ba0*/  F2FP.SATFINITE.E4M3.F32.PACK_AB_MERGE_C R14, R15, R14, RZ ;  /* 0x0000000e0f0e723e */ /* 0x000fe200048070ff */
[C---:B------:R-:W-:Y:S01]  /*6bb0*/  FMUL R6, R70.reuse, R19 ;  /* 0x0000001346067220 */ /* 0x040fe20000400000 */
[C---:B------:R-:W-:Y:S01]  /*6bc0*/  FMUL R11, R70.reuse, R22 ;  /* 0x00000016460b7220 */ /* 0x040fe20000400000 */
[C---:B------:R-:W-:Y:S01]  /*6bd0*/  FMUL R22, R70.reuse, R29 ;  /* 0x0000001d46167220 */ /* 0x040fe20000400000 */
[C---:B------:R-:W-:Y:S01]  /*6be0*/  FMUL R29, R70.reuse, R36 ;  /* 0x00000024461d7220 */ /* 0x040fe20000400000 */
[C---:B------:R-:W-:Y:S01]  /*6bf0*/  FFMA R6, R71.reuse, R84, R6 ;  /* 0x0000005447067223 */ /* 0x040fe20000000006 */
[C---:B------:R-:W-:Y:S01]  /*6c00*/  FFMA R7, R71.reuse, R85, R7 ;  /* 0x0000005547077223 */ /* 0x040fe20000000007 */
[C---:B------:R-:W-:Y:S01]  /*6c10*/  FFMA R10, R71.reuse, R86, R10 ;  /* 0x00000056470a7223 */ /* 0x040fe2000000000a */
[C---:B------:R-:W-:Y:S01]  /*6c20*/  FFMA R11, R71.reuse, R87, R11 ;  /* 0x00000057470b7223 */ /* 0x040fe2000000000b */
[----:B------:R-:W-:Y:S01]  /*6c30*/  FMUL R16, R70, R23 ;  /* 0x0000001746107220 */ /* 0x000fe20000400000 */
[----:B------:R-:W-:Y:S01]  /*6c40*/  F2FP.SATFINITE.E4M3.F32.PACK_AB_MERGE_C R3, R6, R3, RZ ;  /* 0x000000030603723e */ /* 0x000fe200048070ff */
        /* <DEDUP_REMOVED lines=10> */
[----:B------:R-:W-:Y:S01]  /*6cf0*/  FMUL R30, R70, R37 ;  /* 0x00000025461e7220 */ /* 0x000fe20000400000 */
[----:B------:R-:W-:Y:S01]  /*6d00*/  F2FP.SATFINITE.E4M3.F32.PACK_AB_MERGE_C R16, R10, R7, R16 ;  /* 0x000000070a10723e */ /* 0x000fe20004807010 */
        /* <DEDUP_REMOVED lines=23> */
[----:B------:R-:W-:Y:S01]  /*6e80*/  FFMA R31, R71, R103, R31 ;  /* 0x00000067471f7223 */ /* 0x000fe2000000001f */
[----:B------:R-:W-:Y:S01]  /*6e90*/  FMUL R45, R70, R52 ;  /* 0x00000034462d7220 */ /* 0x000fe20000400000 */
[----:B------:R-:W-:Y:S01]  /*6ea0*/  F2FP.SATFINITE.E4M3.F32.PACK_AB_MERGE_C R19, R28, R27, RZ ;  /* 0x0000001b1c13723e */ /* 0x000fe200048070ff */
[C---:B------:R-:W-:Y:S01]  /*6eb0*/  FMUL R52, R70.reuse, R59 ;  /* 0x0000003b46347220 */ /* 0x040fe20000400000 */
[C---:B------:R-:W-:Y:S01]  /*6ec0*/  FMUL R59, R70.reuse, R66 ;  /* 0x00000042463b7220 */ /* 0x040fe20000400000 */
[----:B------:R-:W-:Y:S01]  /*6ed0*/  F2FP.SATFINITE.E4M3.F32.PACK_AB_MERGE_C R66, R13, R12, R14 ;  /* 0x0000000c0d42723e */ /* 0x000fe2000480700e */
[----:B------:R-:W-:Y:S01]  /*6ee0*/  FMUL R32, R70, R39 ;  /* 0x0000002746207220 */ /* 0x000fe20000400000 */
[--C-:B------:R-:W-:Y:S01]  /*6ef0*/  HADD2.F32 R107, -RZ, R108.reuse.H0_H0 ;  /* 0x2000006cff6b7230 */ /* 0x100fe20000004100 */
[----:B------:R-:W-:Y:S01]  /*6f00*/  F2FP.SATFINITE.E4M3.F32.PACK_AB_MERGE_C R19, R26, R25, R19 ;  /* 0x000000191a13723e */ /* 0x000fe20004807013 */
[----:B------:R-:W-:Y:S02]  /*6f10*/  HADD2.F32 R108, -RZ, R108.H1_H1 ;  /* 0x3000006cff6c7230 */ /* 0x000fe40000004100 */
[C---:B------:R-:W-:Y:S01]  /*6f20*/  FFMA R32, R71.reuse, R104, R32 ;  /* 0x0000006847207223 */ /* 0x040fe20000000020 */
[C---:B------:R-:W-:Y:S01]  /*6f30*/  FFMA R33, R71.reuse, R105, R33 ;  /* 0x0000006947217223 */ /* 0x040fe20000000021 */
[C---:B------:R-:W-:Y:S01]  /*6f40*/  FFMA R34, R71.reuse, R106, R34 ;  /* 0x0000006a47227223 */ /* 0x040fe20000000022 */
[C---:B------:R-:W-:Y:S01]  /*6f50*/  FMUL R35, R70.reuse, R42 ;  /* 0x0000002a46237220 */ /* 0x040fe20000400000 */
[----:B------:R-:W-:Y:S01]  /*6f60*/  FMUL R42, R70, R49 ;  /* 0x00000031462a7220 */ /* 0x000fe20000400000 */
[----:B------:R-:W-:Y:S01]  /*6f70*/  F2FP.SATFINITE.E4M3.F32.PACK_AB_MERGE_C R32, R32, R31, RZ ;  /* 0x0000001f2020723e */ /* 0x000fe200048070ff */
[C---:B------:R-:W-:Y:S01]  /*6f80*/  FMUL R49, R70.reuse, R56 ;  /* 0x0000003846317220 */ /* 0x040fe20000400000 */
[C---:B------:R-:W-:Y:S01]  /*6f90*/  FMUL R36, R70.reuse, R43 ;  /* 0x0000002b46247220 */ /* 0x040fe20000400000 */
[--C-:B------:R-:W-:Y:S02]  /*6fa0*/  HADD2.F32 R111, -RZ, R112.reuse.H0_H0 ;  /* 0x20000070ff6f7230 */ /* 0x100fe40000004100 */
[C---:B------:R-:W-:Y:S01]  /*6fb0*/  FFMA R35, R71.reuse, R107, R35 ;  /* 0x0000006b47237223 */ /* 0x040fe20000000023 */
[----:B------:R-:W-:Y:S02]  /*6fc0*/  HADD2.F32 R112, -RZ, R112.H1_H1 ;  /* 0x30000070ff707230 */ /* 0x000fe40000004100 */
[C---:B------:R-:W-:Y:S01]  /*6fd0*/  FMUL R39, R70.reuse, R46 ;  /* 0x0000002e46277220 */ /* 0x040fe20000400000 */
[C---:B------:R-:W-:Y:S01]  /*6fe0*/  FFMA R36, R71.reuse, R108, R36 ;  /* 0x0000006c47247223 */ /* 0x040fe20000000024 */
[C---:B------:R-:W-:Y:S01]  /*6ff0*/  FMUL R40, R70.reuse, R47 ;  /* 0x0000002f46287220 */ /* 0x040fe20000400000 */
[C---:B------:R-:W-:Y:S01]  /*7000*/  FFMA R37, R71.reuse, R109, R37 ;  /* 0x0000006d47257223 */ /* 0x040fe20000000025 */
[C---:B------:R-:W-:Y:S01]  /*7010*/  FFMA R38, R71.reuse, R110, R38 ;  /* 0x0000006e47267223 */ /* 0x040fe20000000026 */
        /* <DEDUP_REMOVED lines=8> */
[C---:B------:R-:W-:Y:S01]  /*70a0*/  FMUL R46, R70.reuse, R53 ;  /* 0x00000035462e7220 */ /* 0x040fe20000400000 */
[--C-:B------:R-:W-:Y:S02]  /*70b0*/  HADD2.F32 R119, -RZ, R120.reuse.H0_H0 ;  /* 0x20000078ff777230 */ /* 0x100fe40000004100 */
[C---:B------:R-:W-:Y:S01]  /*70c0*/  FMUL R50, R70.reuse, R57 ;  /* 0x0000003946327220 */ /* 0x040fe20000400000 */
[C---:B------:R-:W-:Y:S01]  /*70d0*/  FMUL R51, R70.reuse, R58 ;  /* 0x0000003a46337220 */ /* 0x040fe20000400000 */
[C---:B------:R-:W-:Y:S01]  /*70e0*/  FMUL R53, R70.reuse, R60 ;  /* 0x0000003c46357220 */ /* 0x040fe20000400000 */
[C---:B------:R-:W-:Y:S01]  /*70f0*/  FFMA R43, R71.reuse, R115, R43 ;  /* 0x00000073472b7223 */ /* 0x040fe2000000002b */
[----:B------:R-:W-:Y:S02]  /*7100*/  HADD2.F32 R120, -RZ, R120.H1_H1 ;  /* 0x30000078ff787230 */ /* 0x000fe40000004100 */
[C---:B------:R-:W-:Y:S01]  /*7110*/  FMUL R47, R70.reuse, R54 ;  /* 0x00000036462f7220 */ /* 0x040fe20000400000 */
[C---:B------:R-:W-:Y:S01]  /*7120*/  FMUL R57, R70.reuse, R64 ;  /* 0x0000004046397220 */ /* 0x040fe20000400000 */
[C---:B------:R-:W-:Y:S01]  /*7130*/  FMUL R58, R70.reuse, R65 ;  /* 0x00000041463a7220 */ /* 0x040fe20000400000 */
[C---:B------:R-:W-:Y:S01]  /*7140*/  FMUL R60, R70.reuse, R67 ;  /* 0x00000043463c7220 */ /* 0x040fe20000400000 */
[----:B------:R-:W-:Y:S01]  /*7150*/  FFMA R44, R71, R116, R44 ;  /* 0x00000074472c7223 */ /* 0x000fe2000000002c */
[----:B------:R-:W-:Y:S01]  /*7160*/  FMUL R48, R70, R55 ;  /* 0x0000003746307220 */ /* 0x000fe20000400000 */
[----:B------:R-:W-:Y:S01]  /*7170*/  F2FP.SATFINITE.E4M3.F32.PACK_AB_MERGE_C R64, R5, R4, R76 ;  /* 0x000000040540723e */ /* 0x000fe2000480704c */
[----:B------:R-:W-:Y:S01]  /*7180*/  FFMA R45, R71, R117, R45 ;  /* 0x00000075472d7223 */ /* 0x000fe2000000002d */
[----:B------:R-:W-:Y:S01]  /*7190*/  F2FP.SATFINITE.E4M3.F32.PACK_AB_MERGE_C R65, R9, R8, R129 ;  /* 0x000000080941723e */ /* 0x000fe20004807081 */
[C---:B------:R-:W-:Y:S01]  /*71a0*/  FFMA R46, R71.reuse, R118, R46 ;  /* 0x00000076472e7223 */ /* 0x040fe2000000002e */
[----:B------:R-:W-:Y:S01]  /*71b0*/  F2FP.SATFINITE.E4M3.F32.PACK_AB_MERGE_C R67, R2, R0, R3 ;  /* 0x000000000243723e */ /* 0x000fe20004807003 */
[--C-:B------:R-:W-:Y:S02]  /*71c0*/  HADD2.F32 R123, -RZ, R124.reuse.H0_H0 ;  /* 0x2000007cff7b7230 */ /* 0x100fe40000004100 */
[C---:B------:R-:W-:Y:S01]  /*71d0*/  FFMA R47, R71.reuse, R119, R47 ;  /* 0x00000077472f7223 */ /* 0x040fe2000000002f */
[----:B------:R-:W-:Y:S02]  /*71e0*/  HADD2.F32 R124, -RZ, R124.H1_H1 ;  /* 0x3000007cff7c7230 */ /* 0x000fe40000004100 */
[C---:B------:R-:W-:Y:S01]  /*71f0*/  FFMA R48, R71.reuse, R120, R48 ;  /* 0x0000007847307223 */ /* 0x040fe20000000030 */
[----:B------:R1:W-:Y:S01]  /*7200*/  STS.128 [R140+UR44+0x2200], R64 ;  /* 0x002200408c007988 */ /* 0x0003e20008000c2c */
[C---:B------:R-:W-:Y:S01]  /*7210*/  FFMA R49, R71.reuse, R121, R49 ;  /* 0x0000007947317223 */ /* 0x040fe20000000031 */
[C---:B------:R-:W-:Y:S01]  /*7220*/  FFMA R50, R71.reuse, R122, R50 ;  /* 0x0000007a47327223 */ /* 0x040fe20000000032 */
[C---:B------:R-:W-:Y:S01]  /*7230*/  FMUL R54, R70.reuse, R61 ;  /* 0x0000003d46367220 */ /* 0x040fe20000400000 */
[--C-:B------:R-:W-:Y:S02]  /*7240*/  HADD2.F32 R127, -RZ, R128.reuse.H0_H0 ;  /* 0x20000080ff7f7230 */ /* 0x100fe40000004100 */
[C---:B------:R-:W-:Y:S01]  /*7250*/  FFMA R51, R71.reuse, R123, R51 ;  /* 0x0000007b47337223 */ /* 0x040fe20000000033 */
[----:B------:R-:W-:Y:S02]  /*7260*/  HADD2.F32 R128, -RZ, R128.H1_H1 ;  /* 0x30000080ff807230 */ /* 0x000fe40000004100 */
[----:B------:R-:W-:Y:S01]  /*7270*/  FMUL R55, R70, R62 ;  /* 0x0000003e46377220 */ /* 0x000fe20000400000 */
[----:B------:R1:W-:Y:S01]  /*7280*/  STS.128 [R150+0x2010], R16 ;  /* 0x0020101096007388 */ /* 0x0003e20000000c00 */
[----:B------:R-:W-:Y:S01]  /*7290*/  F2FP.SATFINITE.E4M3.F32.PACK_AB_MERGE_C R35, R36, R35, RZ ;  /* 0x000000232423723e */ /* 0x000fe200048070ff */
[C---:B------:R-:W-:Y:S01]  /*72a0*/  FFMA R52, R71.reuse, R124, R52 ;  /* 0x0000007c47347223 */ /* 0x040fe20000000034 */
[----:B------:R-:W-:Y:S01]  /*72b0*/  FMUL R56, R70, R63 ;  /* 0x0000003f46387220 */ /* 0x000fe20000400000 */
[C---:B------:R-:W-:Y:S01]  /*72c0*/  FFMA R53, R71.reuse, R125, R53 ;  /* 0x0000007d47357223 */ /* 0x040fe20000000035 */
[C---:B------:R-:W-:Y:S01]  /*72d0*/  FFMA R54, R71.reuse, R126, R54 ;  /* 0x0000007e47367223 */ /* 0x040fe20000000036 */
[C---:B------:R-:W-:Y:S01]  /*72e0*/  FFMA R55, R71.reuse, R127, R55 ;  /* 0x0000007f47377223 */ /* 0x040fe20000000037 */
[C---:B------:R-:W-:Y:S01]  /*72f0*/  FFMA R56, R71.reuse, R128, R56 ;  /* 0x0000008047387223 */ /* 0x040fe20000000038 */
[----:B------:R-:W-:Y:S01]  /*7300*/  F2FP.SATFINITE.E4M3.F32.PACK_AB_MERGE_C R39, R40, R39, RZ ;  /* 0x000000272827723e */ /* 0x000fe200048070ff */
[C---:B------:R-:W-:Y:S01]  /*7310*/  FFMA R57, R71.reuse, R72, R57 ;  /* 0x0000004847397223 */ /* 0x040fe20000000039 */
[----:B------:R-:W-:Y:S01]  /*7320*/  F2FP.SATFINITE.E4M3.F32.PACK_AB_MERGE_C R43, R44, R43, RZ ;  /* 0x0000002b2c2b723e */ /* 0x000fe200048070ff */
[C---:B------:R-:W-:Y:S01]  /*7330*/  FFMA R58, R71.reuse, R73, R58 ;  /* 0x00000049473a7223 */ /* 0x040fe2000000003a */
[C---:B------:R-:W-:Y:S01]  /*7340*/  FFMA R59, R71.reuse, R74, R59 ;  /* 0x0000004a473b7223 */ /* 0x040fe2000000003b */
[----:B------:R-:W-:Y:S01]  /*7350*/  F2FP.SATFINITE.E4M3.F32.PACK_AB_MERGE_C R33, R34, R33, R35 ;  /* 0x000000212221723e */ /* 0x000fe20004807023 */
[----:B------:R-:W-:Y:S01]  /*7360*/  FFMA R60, R71, R75, R60 ;  /* 0x0000004b473c7223 */ /* 0x000fe2000000003c */
[----:B------:R-:W-:Y:S02]  /*7370*/  F2FP.SATFINITE.E4M3.F32.PACK_AB_MERGE_C R32, R30, R29, R32 ;  /* 0x0000001d1e20723e */ /* 0x000fe40004807020 */
[----:B------:R-:W-:Y:S02]  /*7380*/  F2FP.SATFINITE.E4M3.F32.PACK_AB_MERGE_C R34, R38, R37, R39 ;  /* 0x000000252622723e */ /* 0x000fe40004807027 */
[----:B------:R-:W-:Y:S02]  /*7390*/  F2FP.SATFINITE.E4M3.F32.PACK_AB_MERGE_C R35, R42, R41, R43 ;  /* 0x000000292a23723e */ /* 0x000fe4000480702b */
[----:B------:R-:W-:Y:S02]  /*73a0*/  F2FP.SATFINITE.E4M3.F32.PACK_AB_MERGE_C R51, R52, R51, RZ ;  /* 0x000000333433723e */ /* 0x000fe400048070ff */
[----:B------:R-:W-:Y:S01]  /*73b0*/  F2FP.SATFINITE.E4M3.F32.PACK_AB_MERGE_C R48, R48, R47, RZ ;  /* 0x0000002f3030723e */ /* 0x000fe200048070ff */
[----:B------:R1:W-:Y:S01]  /*73c0*/  STS.128 [R149+0x2020], R32 ;  /* 0x0020202095007388 */ /* 0x0003e20000000c00 */
[----:B------:R-:W-:Y:S02]  /*73d0*/  F2FP.SATFINITE.E4M3.F32.PACK_AB_MERGE_C R55, R56, R55, RZ ;  /* 0x000000373837723e */ /* 0x000fe400048070ff */
[----:B------:R-:W-:Y:S02]  /*73e0*/  F2FP.SATFINITE.E4M3.F32.PACK_AB_MERGE_C R59, R60, R59, RZ ;  /* 0x0000003b3c3b723e */ /* 0x000fe400048070ff */
[----:B------:R-:W-:Y:S02]  /*73f0*/  F2FP.SATFINITE.E4M3.F32.PACK_AB_MERGE_C R49, R50, R49, R51 ;  /* 0x000000313231723e */ /* 0x000fe40004807033 */
[----:B------:R-:W-:Y:S02]  /*7400*/  F2FP.SATFINITE.E4M3.F32.PACK_AB_MERGE_C R48, R46, R45, R48 ;  /* 0x0000002d2e30723e */ /* 0x000fe40004807030 */
[----:B------:R-:W-:Y:S02]  /*7410*/  F2FP.SATFINITE.E4M3.F32.PACK_AB_MERGE_C R50, R54, R53, R55 ;  /* 0x000000353632723e */ /* 0x000fe40004807037 */
[----:B------:R-:W-:Y:S05]  /*7420*/  F2FP.SATFINITE.E4M3.F32.PACK_AB_MERGE_C R51, R58, R57, R59 ;  /* 0x000000393a33723e */ /* 0x000fea000480703b */
[----:B------:R1:W-:Y:S01]  /*7430*/  STS.128 [R148+0x2030], R48 ;  /* 0x0020303094007388 */ /* 0x0003e20000000c00 */
[----:B------:R-:W-:Y:S01]  /*7440*/  @!PT LDS RZ, [RZ] ;  /* 0x00000000fffff984 */ /* 0x000fe20000000800 */
[----:B------:R-:W-:Y:S01]  /*7450*/  @!PT LDS RZ, [RZ] ;  /* 0x00000000fffff984 */ /* 0x000fe20000000800 */
[----:B------:R-:W-:Y:S01]  /*7460*/  @!PT LDS RZ, [RZ] ;  /* 0x00000000fffff984 */ /* 0x000fe20000000800 */
[----:B------:R-:W-:Y:S01]  /*7470*/  @!PT LDS RZ, [RZ] ;  /* 0x00000000fffff984 */ /* 0x000fe20000000800 */
[----:B------:R3:W-:Y:S07]  /*7480*/  MEMBAR.ALL.CTA ;  /* 0x0000000000007992 */ /* 0x0007ee0000008000 */
[----:B---3--:R-:W3:Y:S02]  /*7490*/  FENCE.VIEW.ASYNC.S ;  /* 0x00000000000073c6 */ /* 0x008ee40000000000 */
[----:B---3--:R-:W-:Y:S06]  /*74a0*/  BAR.SYNC.DEFER_BLOCKING 0x1, 0x80 ;  /* 0x0042000000007b1d */ /* 0x008fec0000010000 */
[----:B------:R-:W-:Y:S05]  /*74b0*/  @P0 BRA `(.L_x_111) ;  /* 0x0000000000300947 */ /* 0x000fea0003800000 */
[----:B------:R-:W-:Y:S02]  /*74c0*/  UIADD3 UR4, UPT, UPT, UR44, 0x2200, URZ ;  /* 0x000022002c047890 */ /* 0x000fe4000fffe0ff */
[----:B------:R-:W-:Y:S02]  /*74d0*/  USHF.L.U32 UR9, UR45, 0x6, URZ ;  /* 0x000000062d097899 */ /* 0x000fe400080006ff */
[----:B------:R-:W-:Y:S02]  /*74e0*/  USHF.L.U32 UR10, UR46, 0x7, URZ ;  /* 0x000000072e0a7899 */ /* 0x000fe400080006ff */
[----:B------:R-:W-:Y:S01]  /*74f0*/  MOV R151, UR4 ;  /* 0x0000000400977c02 */ /* 0x000fe20008000f00 */
[----:B------:R-:W-:Y:S01]  /*7500*/  UIADD3 UR4, UP0, UPT, UR62, 0x680, URZ ;  /* 0x000006803e047890 */ /* 0x000fe2000ff1e0ff */
[----:B------:R-:W-:Y:S02]  /*7510*/  UMOV UR11, UR36 ;  /* 0x00000024000b7c82 */ /* 0x000fe40008000000 */
[----:B------:R-:W-:Y:S01]  /*7520*/  R2UR UR8, R151 ;  /* 0x00000000970872ca */ /* 0x000fe200000e0000 */
[----:B------:R-:W-:Y:S11]  /*7530*/  UIADD3.X UR5, UPT, UPT, URZ, UR63, URZ, UP0, !UPT ;  /* 0x0000003fff057290 */ /* 0x000ff600087fe4ff */
[----:B------:R-:W-:Y:S01]  /*7540*/  @!UPT UIADD3 URZ, UPT, UPT, URZ, URZ, URZ ;  /* 0x000000fffffff290 */ /* 0x000fe2000fffe0ff */
[----:B------:R3:W-:Y:S01]  /*7550*/  UTMASTG.3D [UR8], [UR4] ;  /* 0x00000008040073b5 */ /* 0x0007e20008010000 */
[----:B------:R0:W-:Y:S01]  /*7560*/  UTMACMDFLUSH ;  /* 0x00000000000079b7 */ /* 0x0001e20000000000 */
[----:B---3--:R-:W-:Y:S04]  /*7570*/  DEPBAR.LE SB0, 0x0 ;  /* 0x000080000000791a */ /* 0x008fe80000000000 */
.L_x_111:
[----:B------:R-:W-:Y:S05]  /*7580*/  BSYNC.RECONVERGENT B0 ;  /* 0x0000000000007941 */ /* 0x000fea0003800200 */
.L_x_110:
[----:B------:R-:W-:Y:S01]  /*7590*/  BAR.SYNC.DEFER_BLOCKING 0x1, 0x80 ;  /* 0x0042000000007b1d */ /* 0x000fe20000010000 */
[----:B------:R-:W-:Y:S01]  /*75a0*/  ISETP.NE.AND P0, PT, R144, 0x2, PT ;  /* 0x000000029000780c */ /* 0x000fe20003f05270 */
[----:B------:R-:W-:Y:S01]  /*75b0*/  UISETP.NE.AND UP0, UPT, UR47, URZ, UPT ;  /* 0x000000ff2f00728c */ /* 0x000fe2000bf05270 */
[----:B------:R-:W-:Y:S01]  /*75c0*/  ISETP.NE.AND P1, PT, R68, 0x4, PT ;  /* 0x000000044400780c */ /* 0x000fe20003f25270 */
[----:B------:R-:W-:Y:S01]  /*75d0*/  UIADD3 UR45, UPT, UPT, UR37, UR55, URZ ;  /* 0x00000037252d7290 */ /* 0x000fe2000fffe0ff */
[----:B------:R-:W-:Y:S01]  /*75e0*/  SEL R2, RZ, 0x1, P0 ;  /* 0x00000001ff027807 */ /* 0x000fe20000000000 */
[----:B------:R-:W-:Y:S01]  /*75f0*/  UIADD3 UR46, UPT, UPT, UR38, UR58, URZ ;  /* 0x0000003a262e7290 */ /* 0x000fe2000fffe0ff */
[----:B------:R-:W-:Y:S02]  /*7600*/  SEL R0, RZ, 0x1, P1 ;  /* 0x00000001ff007807 */ /* 0x000fe40000800000 */
[----:B------:R-:W-:Y:S02]  /*7610*/  LOP3.LUT R146, R146, R2, RZ, 0x3c, !PT ;  /* 0x0000000292927212 */ /* 0x000fe400078e3cff */
[----:B------:R-:W-:Y:S02]  /*7620*/  LOP3.LUT R147, R147, R0, RZ, 0x3c, !PT ;  /* 0x0000000093937212 */ /* 0x000fe400078e3cff */
[----:B------:R-:W-:Y:S02]  /*7630*/  SEL R144, R144, RZ, P0 ;  /* 0x000000ff90907207 */ /* 0x000fe40000000000 */
[----:B------:R-:W-:Y:S01]  /*7640*/  SEL R68, R68, RZ, P1 ;  /* 0x000000ff44447207 */ /* 0x000fe20000800000 */
[----:B------:R-:W-:Y:S01]  /*7650*/  UMOV UR36, UR54 ;  /* 0x0000003600247c82 */ /* 0x000fe20008000000 */
[----:B------:R-:W-:Y:S05]  /*7660*/  BRA.U UP0, `(.L_x_112) ;  /* 0xffffffdd001c7547 */ /* 0x000fea000b83ffff */
[----:B------:R-:W-:Y:S05]  /*7670*/  EXIT ;  /* 0x000000000000794d */ /* 0x000fea0003800000 */
.L_x_24:
[----:B-1----:R1:W2:Y:S02]  /*7680*/  SYNCS.PHASECHK.TRANS64.TRYWAIT P0, [R0+URZ+0xd0], R2 ;  /* 0x0000d002000075a7 */ /* 0x0022a400080011ff */
[----:B--2---:R-:W-:Y:S05]  /*7690*/  @!P0 NANOSLEEP.SYNCS 0x989680 ;  /* 0x009896800000895d */ /* 0x004fea0003900000 */
[----:B------:R-:W2:Y:S02]  /*76a0*/  @!P0 SYNCS.PHASECHK.TRANS64 P0, [R0+URZ+0xd0], R2 ;  /* 0x0000d002000085a7 */ /* 0x000ea400080010ff */
[----:B--2---:R-:W-:Y:S05]  /*76b0*/  @!P0 BRA `(.L_x_24) ;  /* 0xfffffffc00f08947 */ /* 0x004fea000383ffff */
[----:B------:R-:W-:Y:S05]  /*76c0*/  BRA `(.L_x_113) ;  /* 0xffffffa000dc7947 */ /* 0x000fea000383ffff */
.L_x_27:
[----:B-1----:R-:W-:-:S07]  /*76d0*/  MOV R0, UR33 ;  /* 0x0000002100007c02 */ /* 0x002fce0008000f00 */
.L_x_114:
[----:B-1----:R1:W2:Y:S02]  /*76e0*/  SYNCS.PHASECHK.TRANS64.TRYWAIT P0, [R0+URZ+0x20], R3 ;  /* 0x00002003000075a7 */ /* 0x0022a400080011ff */
[----:B--2---:R-:W-:Y:S05]  /*76f0*/  @!P0 NANOSLEEP.SYNCS 0x989680 ;  /* 0x009896800000895d */ /* 0x004fea0003900000 */
[----:B------:R-:W2:Y:S02]  /*7700*/  @!P0 SYNCS.PHASECHK.TRANS64 P0, [R0+URZ+0x20], R3 ;  /* 0x00002003000085a7 */ /* 0x000ea400080010ff */
[----:B--2---:R-:W-:Y:S05]  /*7710*/  @!P0 BRA `(.L_x_114) ;  /* 0xfffffffc00f08947 */ /* 0x004fea000383ffff */
[----:B------:R-:W-:Y:S05]  /*7720*/  BRA `(.L_x_26) ;  /* 0xffffffa4002c7947 */ /* 0x000fea000383ffff */
.L_x_34:
[----:B-1----:R-:W-:-:S07]  /*7730*/  MOV R0, UR17 ;  /* 0x0000001100007c02 */ /* 0x002fce0008000f00 */
.L_x_115:
[----:B-1----:R1:W2:Y:S02]  /*7740*/  SYNCS.PHASECHK.TRANS64.TRYWAIT P0, [R0+URZ+0x20], R3 ;  /* 0x00002003000075a7 */ /* 0x0022a400080011ff */
[----:B--2---:R-:W-:Y:S05]  /*7750*/  @!P0 NANOSLEEP.SYNCS 0x989680 ;  /* 0x009896800000895d */ /* 0x004fea0003900000 */
[----:B------:R-:W2:Y:S02]  /*7760*/  @!P0 SYNCS.PHASECHK.TRANS64 P0, [R0+URZ+0x20], R3 ;  /* 0x00002003000085a7 */ /* 0x000ea400080010ff */
[----:B--2---:R-:W-:Y:S05]  /*7770*/  @!P0 BRA `(.L_x_115) ;  /* 0xfffffffc00f08947 */ /* 0x004fea000383ffff */
[----:B------:R-:W-:Y:S05]  /*7780*/  BRA `(.L_x_33) ;  /* 0xffffffa400ec7947 */ /* 0x000fea000383ffff */
.L_x_39:
[----:B-1----:R1:W2:Y:S02]  /*7790*/  SYNCS.PHASECHK.TRANS64.TRYWAIT P0, [R3+URZ+0x60], R0 ;  /* 0x00006000030075a7 */ /* 0x0022a400080011ff */
[----:B--2---:R-:W-:Y:S05]  /*77a0*/  @!P0 NANOSLEEP.SYNCS 0x989680 ;  /* 0x009896800000895d */ /* 0x004fea0003900000 */
[----:B------:R-:W2:Y:S02]  /*77b0*/  @!P0 SYNCS.PHASECHK.TRANS64 P0, [R3+URZ+0x60], R0 ;  /* 0x00006000030085a7 */ /* 0x000ea400080010ff */
[----:B--2---:R-:W-:Y:S05]  /*77c0*/  @!P0 BRA `(.L_x_39) ;  /* 0xfffffffc00f08947 */ /* 0x004fea000383ffff */
[----:B------:R-:W-:Y:S05]  /*77d0*/  BRA `(.L_x_116) ;  /* 0xffffffa800907947 */ /* 0x000fea000383ffff */
.L_x_43:
[----:B------:R-:W-:-:S07]  /*77e0*/  MOV R0, UR4 ;  /* 0x0000000400007c02 */ /* 0x000fce0008000f00 */
.L_x_117:
[----:B-1----:R1:W2:Y:S02]  /*77f0*/  SYNCS.PHASECHK.TRANS64.TRYWAIT P0, [R0+URZ], R2 ;  /* 0x00000002000075a7 */ /* 0x0022a400080011ff */
[----:B--2---:R-:W-:Y:S05]  /*7800*/  @!P0 NANOSLEEP.SYNCS 0x989680 ;  /* 0x009896800000895d */ /* 0x004fea0003900000 */
[----:B------:R-:W2:Y:S02]  /*7810*/  @!P0 SYNCS.PHASECHK.TRANS64 P0, [R0+URZ], R2 ;  /* 0x00000002000085a7 */ /* 0x000ea400080010ff */
[----:B--2---:R-:W-:Y:S05]  /*7820*/  @!P0 BRA `(.L_x_117) ;  /* 0xfffffffc00f08947 */ /* 0x004fea000383ffff */
[----:B------:R-:W-:Y:S05]  /*7830*/  BRA `(.L_x_118) ;  /* 0xffffffb000347947 */ /* 0x000fea000383ffff */
.L_x_44:
[----:B------:R-:W-:-:S07]  /*7840*/  MOV R0, UR5 ;  /* 0x0000000500007c02 */ /* 0x000fce0008000f00 */
.L_x_119:
[----:B-1----:R1:W2:Y:S02]  /*7850*/  SYNCS.PHASECHK.TRANS64.TRYWAIT P0, [R0+URZ], R3 ;  /* 0x00000003000075a7 */ /* 0x0022a400080011ff */
[----:B--2---:R-:W-:Y:S05]  /*7860*/  @!P0 NANOSLEEP.SYNCS 0x989680 ;  /* 0x009896800000895d */ /* 0x004fea0003900000 */
[----:B------:R-:W2:Y:S02]  /*7870*/  @!P0 SYNCS.PHASECHK.TRANS64 P0, [R0+URZ], R3 ;  /* 0x00000003000085a7 */ /* 0x000ea400080010ff */
[----:B--2---:R-:W-:Y:S05]  /*7880*/  @!P0 BRA `(.L_x_119) ;  /* 0xfffffffc00f08947 */ /* 0x004fea000383ffff */
[----:B------:R-:W-:Y:S05]  /*7890*/  BRA `(.L_x_120) ;  /* 0xffffffb000407947 */ /* 0x000fea000383ffff */
.L_x_45:
[----:B------:R-:W-:-:S07]  /*78a0*/  MOV R0, UR5 ;  /* 0x0000000500007c02 */ /* 0x000fce0008000f00 */
.L_x_121:
[----:B-1----:R1:W2:Y:S02]  /*78b0*/  SYNCS.PHASECHK.TRANS64.TRYWAIT P0, [R0+URZ], R3 ;  /* 0x00000003000075a7 */ /* 0x0022a400080011ff */
[----:B--2---:R-:W-:Y:S05]  /*78c0*/  @!P0 NANOSLEEP.SYNCS 0x989680 ;  /* 0x009896800000895d */ /* 0x004fea0003900000 */
[----:B------:R-:W2:Y:S02]  /*78d0*/  @!P0 SYNCS.PHASECHK.TRANS64 P0, [R0+URZ], R3 ;  /* 0x00000003000085a7 */ /* 0x000ea400080010ff */
[----:B--2---:R-:W-:Y:S05]  /*78e0*/  @!P0 BRA `(.L_x_121) ;  /* 0xfffffffc00f08947 */ /* 0x004fea000383ffff */
[----:B------:R-:W-:Y:S05]  /*78f0*/  BRA `(.L_x_122) ;  /* 0xffffffb0004c7947 */ /* 0x000fea000383ffff */
.L_x_48:
[----:B-1----:R1:W2:Y:S02]  /*7900*/  SYNCS.PHASECHK.TRANS64.TRYWAIT P0, [R2+URZ+0xc0], R4 ;  /* 0x0000c004020075a7 */ /* 0x0022a400080011ff */
[----:B--2---:R-:W-:Y:S05]  /*7910*/  @!P0 NANOSLEEP.SYNCS 0x989680 ;  /* 0x009896800000895d */ /* 0x004fea0003900000 */
[----:B------:R-:W2:Y:S02]  /*7920*/  @!P0 SYNCS.PHASECHK.TRANS64 P0, [R2+URZ+0xc0], R4 ;  /* 0x0000c004020085a7 */ /* 0x000ea400080010ff */
[----:B--2---:R-:W-:Y:S05]  /*7930*/  @!P0 BRA `(.L_x_48) ;  /* 0xfffffffc00f08947 */ /* 0x004fea000383ffff */
[----:B------:R-:W-:Y:S05]  /*7940*/  BRA `(.L_x_123) ;  /* 0xffffffb000b07947 */ /* 0x000fea000383ffff */
.L_x_49:
[----:B------:R-:W-:-:S07]  /*7950*/  MOV R2, UR4 ;  /* 0x0000000400027c02 */ /* 0x000fce0008000f00 */
.L_x_124:
[----:B-1----:R1:W2:Y:S02]  /*7960*/  SYNCS.PHASECHK.TRANS64.TRYWAIT P0, [R2+URZ+0x70], R5 ;  /* 0x00007005020075a7 */ /* 0x0022a400080011ff */
[----:B--2---:R-:W-:Y:S05]  /*7970*/  @!P0 NANOSLEEP.SYNCS 0x989680 ;  /* 0x009896800000895d */ /* 0x004fea0003900000 */
[----:B------:R-:W2:Y:S02]  /*7980*/  @!P0 SYNCS.PHASECHK.TRANS64 P0, [R2+URZ+0x70], R5 ;  /* 0x00007005020085a7 */ /* 0x000ea400080010ff */
[----:B--2---:R-:W-:Y:S05]  /*7990*/  @!P0 BRA `(.L_x_124) ;  /* 0xfffffffc00f08947 */ /* 0x004fea000383ffff */
[----:B------:R-:W-:Y:S05]  /*79a0*/  BRA `(.L_x_125) ;  /* 0xffffffb000c07947 */ /* 0x000fea000383ffff */
.L_x_50:
[----:B-1----:R1:W2:Y:S02]  /*79b0*/  SYNCS.PHASECHK.TRANS64.TRYWAIT P1, [R2+URZ+0x60], R4 ;  /* 0x00006004020075a7 */ /* 0x0022a400080211ff */
[----:B--2---:R-:W-:Y:S05]  /*79c0*/  @!P1 NANOSLEEP.SYNCS 0x989680 ;  /* 0x009896800000995d */ /* 0x004fea0003900000 */
[----:B------:R-:W2:Y:S02]  /*79d0*/  @!P1 SYNCS.PHASECHK.TRANS64 P1, [R2+URZ+0x60], R4 ;  /* 0x00006004020095a7 */ /* 0x000ea400080210ff */
[----:B--2---:R-:W-:Y:S05]  /*79e0*/  @!P1 BRA `(.L_x_50) ;  /* 0xfffffffc00f09947 */ /* 0x004fea000383ffff */
[----:B------:R-:W-:Y:S05]  /*79f0*/  BRA `(.L_x_126) ;  /* 0xffffffb000f07947 */ /* 0x000fea000383ffff */
.L_x_53:
[----:B------:R-:W-:-:S07]  /*7a00*/  MOV R0, UR4 ;  /* 0x0000000400007c02 */ /* 0x000fce0008000f00 */
.L_x_127:
[----:B-1----:R1:W2:Y:S02]  /*7a10*/  SYNCS.PHASECHK.TRANS64.TRYWAIT P0, [R0+URZ+0x70], R2 ;  /* 0x00007002000075a7 */ /* 0x0022a400080011ff */
[----:B--2---:R-:W-:Y:S05]  /*7a20*/  @!P0 NANOSLEEP.SYNCS 0x989680 ;  /* 0x009896800000895d */ /* 0x004fea0003900000 */
[----:B------:R-:W2:Y:S02]  /*7a30*/  @!P0 SYNCS.PHASECHK.TRANS64 P0, [R0+URZ+0x70], R2 ;  /* 0x00007002000085a7 */ /* 0x000ea400080010ff */
[----:B--2---:R-:W-:Y:S05]  /*7a40*/  @!P0 BRA `(.L_x_127) ;  /* 0xfffffffc00f08947 */ /* 0x004fea000383ffff */
[----:B------:R-:W-:Y:S05]  /*7a50*/  BRA `(.L_x_52) ;  /* 0xffffffb400447947 */ /* 0x000fea000383ffff */
.L_x_62:
[----:B-1----:R-:W-:-:S04]  /*7a60*/  MOV R5, UR5 ;  /* 0x0000000500057c02 */ /* 0x002fc80008000f00 */
[----:B------:R1:W2:Y:S03]  /*7a70*/  SYNCS.PHASECHK.TRANS64.TRYWAIT P0, [R5+URZ+0x8], R6 ;  /* 0x00000806050075a7 */ /* 0x0002a600080011ff */
[----:B--2---:R-:W-:Y:S05]  /*7a80*/  @!P0 NANOSLEEP.SYNCS 0x989680 ;  /* 0x009896800000895d */ /* 0x004fea0003900000 */
[----:B------:R-:W2:Y:S02]  /*7a90*/  @!P0 SYNCS.PHASECHK.TRANS64 P0, [R5+URZ+0x8], R6 ;  /* 0x00000806050085a7 */ /* 0x000ea400080010ff */
[----:B--2---:R-:W-:Y:S05]  /*7aa0*/  @!P0 BRA `(.L_x_62) ;  /* 0xfffffffc00ec8947 */ /* 0x004fea000383ffff */
[----:B------:R-:W-:Y:S05]  /*7ab0*/  BRA `(.L_x_61) ;  /* 0xffffffb400fc7947 */ /* 0x000fea000383ffff */
.L_x_64:
[----:B------:R-:W-:Y:S01]  /*7ac0*/  BSSY B0, `(.L_x_128) ;  /* 0x0000006000007945 */ /* 0x000fe20003800000 */
[----:B------:R-:W-:-:S07]  /*7ad0*/  MOV R15, 0xffffffff ;  /* 0xffffffff000f7802 */ /* 0x000fce0000000f00 */
[----:B-1---5:R-:W-:Y:S05]  /*7ae0*/  WARPSYNC.COLLECTIVE R15, `(.L_x_129) ;  /* 0x000000000f0c7348 */ /* 0x022fea0003c00000 */
[----:B------:R-:W-:Y:S02]  /*7af0*/  ELECT P6, UR79, PT ;  /* 0x00000000004f782f */ /* 0x000fe400038c0000 */
[----:B------:R-:W-:Y:S01]  /*7b00*/  MOV R14, UR79 ;  /* 0x0000004f000e7c02 */ /* 0x000fe20008000f00 */
[----:B-1---5:R-:W-:Y:S10]  /*7b10*/  ENDCOLLECTIVE ;  /* 0x000000000000791b */ /* 0x022ff40003800000 */
.L_x_129:
[----:B------:R-:W-:Y:S05]  /*7b20*/  BSYNC B0 ;  /* 0x0000000000007941 */ /* 0x000fea0003800000 */
.L_x_128:
[----:B------:R-:W-:Y:S01]  /*7b30*/  PLOP3.LUT P0, PT, P6, PT, PT, 0x80, 0x8 ;  /* 0x000000000008781c */ /* 0x000fe2000370f070 */
[----:B------:R-:W-:-:S12]  /*7b40*/  BRA `(.L_x_130) ;  /* 0xffffffb800287947 */ /* 0x000fd8000383ffff */
.L_x_66:
[----:B-1----:R-:W-:-:S04]  /*7b50*/  MOV R0, UR5 ;  /* 0x0000000500007c02 */ /* 0x002fc80008000f00 */
[----:B------:R1:W2:Y:S03]  /*7b60*/  SYNCS.PHASECHK.TRANS64.TRYWAIT P0, [R0+URZ+0x8], R4 ;  /* 0x00000804000075a7 */ /* 0x0002a600080011ff */
[----:B--2---:R-:W-:Y:S05]  /*7b70*/  @!P0 NANOSLEEP.SYNCS 0x989680 ;  /* 0x009896800000895d */ /* 0x004fea0003900000 */
[----:B------:R-:W2:Y:S02]  /*7b80*/  @!P0 SYNCS.PHASECHK.TRANS64 P0, [R0+URZ+0x8], R4 ;  /* 0x00000804000085a7 */ /* 0x000ea400080010ff */
[----:B--2---:R-:W-:Y:S05]  /*7b90*/  @!P0 BRA `(.L_x_66) ;  /* 0xfffffffc00ec8947 */ /* 0x004fea000383ffff */
[----:B------:R-:W-:Y:S05]  /*7ba0*/  BRA `(.L_x_65) ;  /* 0xffffffb8002c7947 */ /* 0x000fea000383ffff */
.L_x_67:
[----:B-1----:R1:W2:Y:S02]  /*7bb0*/  SYNCS.PHASECHK.TRANS64.TRYWAIT P0, [R0+URZ+0x60], R4 ;  /* 0x00006004000075a7 */ /* 0x0022a400080011ff */
[----:B--2---:R-:W-:Y:S05]  /*7bc0*/  @!P0 NANOSLEEP.SYNCS 0x989680 ;  /* 0x009896800000895d */ /* 0x004fea0003900000 */
[----:B------:R-:W2:Y:S02]  /*7bd0*/  @!P0 SYNCS.PHASECHK.TRANS64 P0, [R0+URZ+0x60], R4 ;  /* 0x00006004000085a7 */ /* 0x000ea400080010ff */
[----:B--2---:R-:W-:Y:S05]  /*7be0*/  @!P0 BRA `(.L_x_67) ;  /* 0xfffffffc00f08947 */ /* 0x004fea000383ffff */
[----:B------:R-:W-:Y:S05]  /*7bf0*/  BRA `(.L_x_131) ;  /* 0xffffffbc00187947 */ /* 0x000fea000383ffff */
.L_x_69:
[----:B------:R-:W-:-:S07]  /*7c00*/  MOV R0, UR31 ;  /* 0x0000001f00007c02 */ /* 0x000fce0008000f00 */
.L_x_132:
[----:B-1----:R1:W2:Y:S02]  /*7c10*/  SYNCS.PHASECHK.TRANS64.TRYWAIT P0, [R0+URZ+0xa0], R4 ;  /* 0x0000a004000075a7 */ /* 0x0022a400080011ff */
[----:B--2---:R-:W-:Y:S05]  /*7c20*/  @!P0 NANOSLEEP.SYNCS 0x989680 ;  /* 0x009896800000895d */ /* 0x004fea0003900000 */
[----:B------:R-:W2:Y:S02]  /*7c30*/  @!P0 SYNCS.PHASECHK.TRANS64 P0, [R0+URZ+0xa0], R4 ;  /* 0x0000a004000085a7 */ /* 0x000ea400080010ff */
[----:B--2---:R-:W-:Y:S05]  /*7c40*/  @!P0 BRA `(.L_x_132) ;  /* 0xfffffffc00f08947 */ /* 0x004fea000383ffff */
[----:B------:R-:W-:Y:S05]  /*7c50*/  BRA `(.L_x_133) ;  /* 0xffffffbc00647947 */ /* 0x000fea000383ffff */
.L_x_72:
[----:B------:R-:W-:Y:S07]  /*7c60*/  MOV R0, UR5 ;  /* 0x0000000500007c02 */ /* 0x000fee0008000f00 */
.L_x_134:
[----:B-1----:R1:W2:Y:S02]  /*7c70*/  SYNCS.PHASECHK.TRANS64.TRYWAIT P0, [R0+URZ], R4 ;  /* 0x00000004000075a7 */ /* 0x0022a400080011ff */
[----:B--2---:R-:W-:Y:S05]  /*7c80*/  @!P0 NANOSLEEP.SYNCS 0x989680 ;  /* 0x009896800000895d */ /* 0x004fea0003900000 */
[----:B------:R-:W2:Y:S02]  /*7c90*/  @!P0 SYNCS.PHASECHK.TRANS64 P0, [R0+URZ], R4 ;  /* 0x00000004000085a7 */ /* 0x000ea400080010ff */
[----:B--2---:R-:W-:Y:S05]  /*7ca0*/  @!P0 BRA `(.L_x_134) ;  /* 0xfffffffc00f08947 */ /* 0x004fea000383ffff */
[----:B------:R-:W-:Y:S05]  /*7cb0*/  BRA `(.L_x_71) ;  /* 0xffffffbc00787947 */ /* 0x000fea000383ffff */
.L_x_76:
[----:B-1----:R-:W-:-:S07]  /*7cc0*/  MOV R0, UR4 ;  /* 0x0000000400007c02 */ /* 0x002fce0008000f00 */
.L_x_135:
[----:B-1----:R1:W2:Y:S02]  /*7cd0*/  SYNCS.PHASECHK.TRANS64.TRYWAIT P0, [R0+URZ], R2 ;  /* 0x00000002000075a7 */ /* 0x0022a400080011ff */
[----:B--2---:R-:W-:Y:S05]  /*7ce0*/  @!P0 NANOSLEEP.SYNCS 0x989680 ;  /* 0x009896800000895d */ /* 0x004fea0003900000 */
[----:B------:R-:W2:Y:S02]  /*7cf0*/  @!P0 SYNCS.PHASECHK.TRANS64 P0, [R0+URZ], R2 ;  /* 0x00000002000085a7 */ /* 0x000ea400080010ff */
[----:B--2---:R-:W-:Y:S05]  /*7d00*/  @!P0 BRA `(.L_x_135) ;  /* 0xfffffffc00f08947 */ /* 0x004fea000383ffff */
[----:B------:R-:W-:Y:S05]  /*7d10*/  BRA `(.L_x_136) ;  /* 0xffffffc0006c7947 */ /* 0x000fea000383ffff */
.L_x_77:
[----:B------:R-:W-:-:S07]  /*7d20*/  MOV R0, UR5 ;  /* 0x0000000500007c02 */ /* 0x000fce0008000f00 */
.L_x_137:
[----:B-1----:R1:W2:Y:S02]  /*7d30*/  SYNCS.PHASECHK.TRANS64.TRYWAIT P0, [R0+URZ], R3 ;  /* 0x00000003000075a7 */ /* 0x0022a400080011ff */
[----:B--2---:R-:W-:Y:S05]  /*7d40*/  @!P0 NANOSLEEP.SYNCS 0x989680 ;  /* 0x009896800000895d */ /* 0x004fea0003900000 */
[----:B------:R-:W2:Y:S02]  /*7d50*/  @!P0 SYNCS.PHASECHK.TRANS64 P0, [R0+URZ], R3 ;  /* 0x00000003000085a7 */ /* 0x000ea400080010ff */
[----:B--2---:R-:W-:Y:S05]  /*7d60*/  @!P0 BRA `(.L_x_137) ;  /* 0xfffffffc00f08947 */ /* 0x004fea000383ffff */
[----:B------:R-:W-:Y:S05]  /*7d70*/  BRA `(.L_x_138) ;  /* 0xffffffc000787947 */ /* 0x000fea000383ffff */
.L_x_78:
[----:B------:R-:W-:-:S07]  /*7d80*/  MOV R0, UR5 ;  /* 0x0000000500007c02 */ /* 0x000fce0008000f00 */
.L_x_139:
[----:B-1----:R1:W2:Y:S02]  /*7d90*/  SYNCS.PHASECHK.TRANS64.TRYWAIT P0, [R0+URZ], R3 ;  /* 0x00000003000075a7 */ /* 0x0022a400080011ff */
[----:B--2---:R-:W-:Y:S05]  /*7da0*/  @!P0 NANOSLEEP.SYNCS 0x989680 ;  /* 0x009896800000895d */ /* 0x004fea0003900000 */
[----:B------:R-:W2:Y:S02]  /*7db0*/  @!P0 SYNCS.PHASECHK.TRANS64 P0, [R0+URZ], R3 ;  /* 0x00000003000085a7 */ /* 0x000ea400080010ff */
[----:B--2---:R-:W-:Y:S05]  /*7dc0*/  @!P0 BRA `(.L_x_139) ;  /* 0xfffffffc00f08947 */ /* 0x004fea000383ffff */
[----:B------:R-:W-:Y:S05]  /*7dd0*/  BRA `(.L_x_140) ;  /* 0xffffffc000847947 */ /* 0x000fea000383ffff */
.L_x_81:
[----:B------:R-:W-:-:S07]  /*7de0*/  MOV R0, UR26 ;  /* 0x0000001a00007c02 */ /* 0x000fce0008000f00 */
.L_x_141:
[----:B-1----:R1:W2:Y:S02]  /*7df0*/  SYNCS.PHASECHK.TRANS64.TRYWAIT P1, [R0+URZ+0xe0], R2 ;  /* 0x0000e002000075a7 */ /* 0x0022a400080211ff */
[----:B--2---:R-:W-:Y:S05]  /*7e00*/  @!P1 NANOSLEEP.SYNCS 0x989680 ;  /* 0x009896800000995d */ /* 0x004fea0003900000 */
[----:B------:R-:W2:Y:S02]  /*7e10*/  @!P1 SYNCS.PHASECHK.TRANS64 P1, [R0+URZ+0xe0], R2 ;  /* 0x0000e002000095a7 */ /* 0x000ea400080210ff */
[----:B--2---:R-:W-:Y:S05]  /*7e20*/  @!P1 BRA `(.L_x_141) ;  /* 0xfffffffc00f09947 */ /* 0x004fea000383ffff */
[----:B------:R-:W-:Y:S05]  /*7e30*/  BRA `(.L_x_142) ;  /* 0xffffffc000d07947 */ /* 0x000fea000383ffff */
.L_x_86:
[----:B--2---:R2:W4:Y:S02]  /*7e40*/  SYNCS.PHASECHK.TRANS64.TRYWAIT P0, [R7+URZ+0x60], R0 ;  /* 0x00006000070075a7 */ /* 0x00452400080011ff */
[----:B----4-:R-:W-:Y:S05]  /*7e50*/  @!P0 NANOSLEEP.SYNCS 0x989680 ;  /* 0x009896800000895d */ /* 0x010fea0003900000 */
[----:B------:R-:W4:Y:S02]  /*7e60*/  @!P0 SYNCS.PHASECHK.TRANS64 P0, [R7+URZ+0x60], R0 ;  /* 0x00006000070085a7 */ /* 0x000f2400080010ff */
[----:B----4-:R-:W-:Y:S05]  /*7e70*/  @!P0 BRA `(.L_x_86) ;  /* 0xfffffffc00f08947 */ /* 0x010fea000383ffff */
[----:B------:R-:W-:Y:S05]  /*7e80*/  BRA `(.L_x_143) ;  /* 0xffffffc400f07947 */ /* 0x000fea000383ffff */
.L_x_89:
[----:B-1----:R-:W-:Y:S07]  /*7e90*/  MOV R0, UR17 ;  /* 0x0000001100007c02 */ /* 0x002fee0008000f00 */
.L_x_144:
[----:B-1----:R1:W2:Y:S02]  /*7ea0*/  SYNCS.PHASECHK.TRANS64.TRYWAIT P2, [R0+URZ+0x58], R7 ;  /* 0x00005807000075a7 */ /* 0x0022a400080411ff */
[----:B--2---:R-:W-:Y:S05]  /*7eb0*/  @!P2 NANOSLEEP.SYNCS 0x989680 ;  /* 0x009896800000a95d */ /* 0x004fea0003900000 */
[----:B------:R-:W2:Y:S02]  /*7ec0*/  @!P2 SYNCS.PHASECHK.TRANS64 P2, [R0+URZ+0x58], R7 ;  /* 0x000058070000a5a7 */ /* 0x000ea400080410ff */
[----:B--2---:R-:W-:Y:S05]  /*7ed0*/  @!P2 BRA `(.L_x_144) ;  /* 0xfffffffc00f0a947 */ /* 0x004fea000383ffff */
[----:B------:R-:W-:Y:S05]  /*7ee0*/  BRA `(.L_x_88) ;  /* 0xffffffcc00507947 */ /* 0x000fea000383ffff */
.L_x_92:
[----:B-1----:R-:W-:Y:S07]  /*7ef0*/  MOV R0, UR17 ;  /* 0x0000001100007c02 */ /* 0x002fee0008000f00 */
.L_x_145:
[----:B-1----:R1:W2:Y:S02]  /*7f00*/  SYNCS.PHASECHK.TRANS64.TRYWAIT P0, [R0+URZ+0x48], R6 ;  /* 0x00004806000075a7 */ /* 0x0022a400080011ff */
[----:B--2---:R-:W-:Y:S05]  /*7f10*/  @!P0 NANOSLEEP.SYNCS 0x989680 ;  /* 0x009896800000895d */ /* 0x004fea0003900000 */
[----:B------:R-:W2:Y:S02]  /*7f20*/  @!P0 SYNCS.PHASECHK.TRANS64 P0, [R0+URZ+0x48], R6 ;  /* 0x00004806000085a7 */ /* 0x000ea400080010ff */
[----:B--2---:R-:W-:Y:S05]  /*7f30*/  @!P0 BRA `(.L_x_145) ;  /* 0xfffffffc00f08947 */ /* 0x004fea000383ffff */
[----:B------:R-:W-:Y:S05]  /*7f40*/  BRA `(.L_x_146) ;  /* 0xffffffcc00a07947 */ /* 0x000fea000383ffff */
.L_x_95:
[----:B--2---:R2:W3:Y:S02]  /*7f50*/  SYNCS.PHASECHK.TRANS64.TRYWAIT P0, [R3+URZ+0x60], R0 ;  /* 0x00006000030075a7 */ /* 0x0044e400080011ff */
[----:B---3--:R-:W-:Y:S05]  /*7f60*/  @!P0 NANOSLEEP.SYNCS 0x989680 ;  /* 0x009896800000895d */ /* 0x008fea0003900000 */
[----:B------:R-:W3:Y:S02]  /*7f70*/  @!P0 SYNCS.PHASECHK.TRANS64 P0, [R3+URZ+0x60], R0 ;  /* 0x00006000030085a7 */ /* 0x000ee400080010ff */
[----:B---3--:R-:W-:Y:S05]  /*7f80*/  @!P0 BRA `(.L_x_95) ;  /* 0xfffffffc00f08947 */ /* 0x008fea000383ffff */
[----:B------:R-:W-:Y:S05]  /*7f90*/  BRA `(.L_x_147) ;  /* 0xffffffd000e47947 */ /* 0x000fea000383ffff */
.L_x_106:
[----:B-1----:R-:W-:Y:S04]  /*7fa0*/  MOV R0, UR44 ;  /* 0x0000002c00007c02 */ /* 0x002fe80008000f00 */
[----:B------:R1:W2:Y:S03]  /*7fb0*/  SYNCS.PHASECHK.TRANS64.TRYWAIT P1, [R0+URZ+0x40], R3 ;  /* 0x00004003000075a7 */ /* 0x0002a600080211ff */
[----:B--2---:R-:W-:Y:S05]  /*7fc0*/  @!P1 NANOSLEEP.SYNCS 0x989680 ;  /* 0x009896800000995d */ /* 0x004fea0003900000 */
[----:B------:R-:W2:Y:S02]  /*7fd0*/  @!P1 SYNCS.PHASECHK.TRANS64 P1, [R0+URZ+0x40], R3 ;  /* 0x00004003000095a7 */ /* 0x000ea400080210ff */
[----:B--2---:R-:W-:Y:S05]  /*7fe0*/  @!P1 BRA `(.L_x_106) ;  /* 0xfffffffc00ec9947 */ /* 0x004fea000383ffff */
[----:B------:R-:W-:Y:S05]  /*7ff0*/  BRA `(.L_x_105) ;  /* 0xffffffe000387947 */ /* 0x000fea000383ffff */
.L_x_108:
[----:B------:R1:W1:Y:S02]  /*8000*/  SYNCS.PHASECHK.TRANS64.TRYWAIT P1, [R143+URZ+0x80], R4 ;  /* 0x000080048f0075a7 */ /* 0x00026400080211ff */
[----:B-1----:R-:W-:Y:S05]  /*8010*/  @!P1 NANOSLEEP.SYNCS 0x989680 ;  /* 0x009896800000995d */ /* 0x002fea0003900000 */
[----:B------:R-:W1:Y:S02]  /*8020*/  @!P1 SYNCS.PHASECHK.TRANS64 P1, [R143+URZ+0x80], R4 ;  /* 0x000080048f0095a7 */ /* 0x000e6400080210ff */
[----:B-1----:R-:W-:Y:S05]  /*8030*/  @!P1 BRA `(.L_x_108) ;  /* 0xfffffffc00f09947 */ /* 0x002fea000383ffff */
[----:B------:R-:W-:Y:S05]  /*8040*/  BRA `(.L_x_107) ;  /* 0xffffffe000807947 */ /* 0x000fea000383ffff */
        .weak           $__internal_0_$__cuda_sm10x_tcgen05_guardrail_trap_col_being_dealloced_not_returned_by_alloc
        .type           $__internal_0_$__cuda_sm10x_tcgen05_guardrail_trap_col_being_dealloced_not_returned_by_alloc,@function
        .size           $__internal_0_$__cuda_sm10x_tcgen05_guardrail_trap_col_being_dealloced_not_returned_by_alloc,($__internal_1_$__cuda_sm10x_tcgen05_guardrail_trap_phase_invalid_during_alloc - $__internal_0_$__cuda_sm10x_tcgen05_guardrail_trap_col_being_dealloced_not_returned_by_alloc)
$__internal_0_$__cuda_sm10x_tcgen05_guardrail_trap_col_being_dealloced_not_returned_by_alloc:
[----:B------:R-:W-:Y:S05]  /*8050*/  BPT.TRAP 0x1 ;  /* 0x000000040000795c */ /* 0x000fea0000300000 */
[----:B------:R-:W-:-:S04]  /*8060*/  HFMA2 R3, -RZ, RZ, 0, 0 ;  /* 0x00000000ff037431 */ /* 0x000fc800000001ff */
[----:B------:R-:W-:Y:S05]  /*8070*/  RET.REL.NODEC R2 `(_ZN7cutlass13device_kernelINS_4gemm6kernel13GemmUniversalIN4cute5tupleIJiiiiEEENS1_10collective13CollectiveMmaINS1_35MainloopSm100TmaUmmaWarpSpecializedILi4ELi2ELi4ENS5_IJNS4_1CILi2EEESB_NSA_ILi1EEEEEEEENS5_IJNSA_ILi256EEENSA_ILi64EEENSA_ILi128EEEEEENS_12float_e4m3_tENS5_IJlSC_lEEESJ_SK_NS4_8TiledMMAINS4_8MMA_AtomIJNS4_10MMA_TraitsINS4_25SM100_MMA_F8F6F4_2x1SM_SSEJSJ_SJ_fSF_SG_NS4_17integral_constantINS4_4UMMA5MajorELSR_0EEESS_NSP_INSQ_7ScaleInELST_0EEESU_EEEEEENS4_6LayoutINS5_IJSC_SC_SC_EEENS5_IJNSA_ILi0EEESZ_SZ_EEEEENS5_IJNS4_10UnderscoreES12_S12_EEEEENS4_28SM100_TMA_2SM_LOAD_MULTICASTENS4_14ComposedLayoutINS4_7SwizzleILi3ELi4ELi3EEENS4_18smem_ptr_flag_bitsILi8EEENSX_INS5_IJNSA_ILi8EEESH_EEENS5_IJSH_SC_EEEEEEEvNS4_8identityENS4_18SM100_TMA_2SM_LOADES1F_vS1G_EENS_8epilogue10collective18CollectiveEpilogueINS1J_23Sm100TmaWarpSpecializedILi1ELi1ELi64ELb0ELb0EEEJNS5_IJSH_SG_SH_EEENS5_IJNSX_ISH_SC_EENSX_ISG_SC_EEEEESJ_SK_SJ_SK_NS1J_6fusion15FusionCallbacksIS1N_NS1S_17LinearCombinationISJ_fSJ_fLNS_15FloatRoundStyleE2EEES1O_S1R_JEEENS4_5SM1004TMEM4LOAD26SM100_TMEM_LOAD_32dp32b64xENS4_13SM90_TMA_LOADENS16_INS17_ILi2ELi4ELi3EEES1A_NSX_INS5_IJS1B_SG_EEENS5_IJSG_SC_EEEEEEENS4_39AutoVectorizingCopyWithAssumedAlignmentILi128EEENS4_14SM90_TMA_STOREES27_S29_S29_EEEvvEEEEvNT_6ParamsE) ;  /* 0xffffff7c02e07950 */ /* 0x000fea0003c3ffff */
        .weak           $__internal_1_$__cuda_sm10x_tcgen05_guardrail_trap_phase_invalid_during_alloc
        .type           $__internal_1_$__cuda_sm10x_tcgen05_guardrail_trap_phase_invalid_during_alloc,@function
        .size           $__internal_1_$__cuda_sm10x_tcgen05_guardrail_trap_phase_invalid_during_alloc,($__internal_2_$__cuda_sm10x_tcgen05_guardrail_trap_unallocated_columns_being_dealloced - $__internal_1_$__cuda_sm10x_tcgen05_guardrail_trap_phase_invalid_during_alloc)
$__internal_1_$__cuda_sm10x_tcgen05_guardrail_trap_phase_invalid_during_alloc:
[----:B------:R-:W-:Y:S05]  /*8080*/  BPT.TRAP 0x1 ;  /* 0x000000040000795c */ /* 0x000fea0000300000 */
[----:B------:R-:W-:-:S04]  /*8090*/  MOV R5, 0x0 ;  /* 0x0000000000057802 */ /* 0x000fc80000000f00 */
[----:B------:R-:W-:Y:S05]  /*80a0*/  RET.REL.NODEC R4 `(_ZN7cutlass13device_kernelINS_4gemm6kernel13GemmUniversalIN4cute5tupleIJiiiiEEENS1_10collective13CollectiveMmaINS1_35MainloopSm100TmaUmmaWarpSpecializedILi4ELi2ELi4ENS5_IJNS4_1CILi2EEESB_NSA_ILi1EEEEEEEENS5_IJNSA_ILi256EEENSA_ILi64EEENSA_ILi128EEEEEENS_12float_e4m3_tENS5_IJlSC_lEEESJ_SK_NS4_8TiledMMAINS4_8MMA_AtomIJNS4_10MMA_TraitsINS4_25SM100_MMA_F8F6F4_2x1SM_SSEJSJ_SJ_fSF_SG_NS4_17integral_constantINS4_4UMMA5MajorELSR_0EEESS_NSP_INSQ_7ScaleInELST_0EEESU_EEEEEENS4_6LayoutINS5_IJSC_SC_SC_EEENS5_IJNSA_ILi0EEESZ_SZ_EEEEENS5_IJNS4_10UnderscoreES12_S12_EEEEENS4_28SM100_TMA_2SM_LOAD_MULTICASTENS4_14ComposedLayoutINS4_7SwizzleILi3ELi4ELi3EEENS4_18smem_ptr_flag_bitsILi8EEENSX_INS5_IJNSA_ILi8EEESH_EEENS5_IJSH_SC_EEEEEEEvNS4_8identityENS4_18SM100_TMA_2SM_LOADES1F_vS1G_EENS_8epilogue10collective18CollectiveEpilogueINS1J_23Sm100TmaWarpSpecializedILi1ELi1ELi64ELb0ELb0EEEJNS5_IJSH_SG_SH_EEENS5_IJNSX_ISH_SC_EENSX_ISG_SC_EEEEESJ_SK_SJ_SK_NS1J_6fusion15FusionCallbacksIS1N_NS1S_17LinearCombinationISJ_fSJ_fLNS_15FloatRoundStyleE2EEES1O_S1R_JEEENS4_5SM1004TMEM4LOAD26SM100_TMEM_LOAD_32dp32b64xENS4_13SM90_TMA_LOADENS16_INS17_ILi2ELi4ELi3EEES1A_NSX_INS5_IJS1B_SG_EEENS5_IJSG_SC_EEEEEEENS4_39AutoVectorizingCopyWithAssumedAlignmentILi128EEENS4_14SM90_TMA_STOREES27_S29_S29_EEEvvEEEEvNT_6ParamsE) ;  /* 0xffffff7c04d47950 */ /* 0x000fea0003c3ffff */
        .weak           $__internal_2_$__cuda_sm10x_tcgen05_guardrail_trap_unallocated_columns_being_dealloced
        .type           $__internal_2_$__cuda_sm10x_tcgen05_guardrail_trap_unallocated_columns_being_dealloced,@function
        .size           $__internal_2_$__cuda_sm10x_tcgen05_guardrail_trap_unallocated_columns_being_dealloced,(.L_x_149 - $__internal_2_$__cuda_sm10x_tcgen05_guardrail_trap_unallocated_columns_being_dealloced)
$__internal_2_$__cuda_sm10x_tcgen05_guardrail_trap_unallocated_columns_being_dealloced:
[----:B------:R-:W-:Y:S05]  /*80b0*/  BPT.TRAP 0x1 ;  /* 0x000000040000795c */ /* 0x000fea0000300000 */
[----:B------:R-:W-:-:S04]  /*80c0*/  HFMA2 R3, -RZ, RZ, 0, 0 ;  /* 0x00000000ff037431 */ /* 0x000fc800000001ff */
[----:B------:R-:W-:Y:S05]  /*80d0*/  RET.REL.NODEC R2 `(_ZN7cutlass13device_kernelINS_4gemm6kernel13GemmUniversalIN4cute5tupleIJiiiiEEENS1_10collective13CollectiveMmaINS1_35MainloopSm100TmaUmmaWarpSpecializedILi4ELi2ELi4ENS5_IJNS4_1CILi2EEESB_NSA_ILi1EEEEEEEENS5_IJNSA_ILi256EEENSA_ILi64EEENSA_ILi128EEEEEENS_12float_e4m3_tENS5_IJlSC_lEEESJ_SK_NS4_8TiledMMAINS4_8MMA_AtomIJNS4_10MMA_TraitsINS4_25SM100_MMA_F8F6F4_2x1SM_SSEJSJ_SJ_fSF_SG_NS4_17integral_constantINS4_4UMMA5MajorELSR_0EEESS_NSP_INSQ_7ScaleInELST_0EEESU_EEEEEENS4_6LayoutINS5_IJSC_SC_SC_EEENS5_IJNSA_ILi0EEESZ_SZ_EEEEENS5_IJNS4_10UnderscoreES12_S12_EEEEENS4_28SM100_TMA_2SM_LOAD_MULTICASTENS4_14ComposedLayoutINS4_7SwizzleILi3ELi4ELi3EEENS4_18smem_ptr_flag_bitsILi8EEENSX_INS5_IJNSA_ILi8EEESH_EEENS5_IJSH_SC_EEEEEEEvNS4_8identityENS4_18SM100_TMA_2SM_LOADES1F_vS1G_EENS_8epilogue10collective18CollectiveEpilogueINS1J_23Sm100TmaWarpSpecializedILi1ELi1ELi64ELb0ELb0EEEJNS5_IJSH_SG_SH_EEENS5_IJNSX_ISH_SC_EENSX_ISG_SC_EEEEESJ_SK_SJ_SK_NS1J_6fusion15FusionCallbacksIS1N_NS1S_17LinearCombinationISJ_fSJ_fLNS_15FloatRoundStyleE2EEES1O_S1R_JEEENS4_5SM1004TMEM4LOAD26SM100_TMEM_LOAD_32dp32b64xENS4_13SM90_TMA_LOADENS16_INS17_ILi2ELi4ELi3EEES1A_NSX_INS5_IJS1B_SG_EEENS5_IJSG_SC_EEEEEEENS4_39AutoVectorizingCopyWithAssumedAlignmentILi128EEENS4_14SM90_TMA_STOREES27_S29_S29_EEEvvEEEEvNT_6ParamsE) ;  /* 0xffffff7c02c87950 */ /* 0x000fea0003c3ffff */
.L_x_148:
[----:B------:R-:W-:-:S00]  /*80e0*/  BRA `(.L_x_148) ;  /* 0xfffffffc00fc7947 */ /* 0x000fc0000383ffff */
[----:B------:R-:W-:-:S00]  /*80f0*/  NOP ;  /* 0x0000000000007918 */ /* 0x000fc00000000000 */
        /* <DEDUP_REMOVED lines=8> */
.L_x_149:


//--------------------- .nv.global.init           --------------------------
	.section	.nv.global.init,"aw",@progbits
.nv.global.init:
	.type		$str$27,@object
	.size		$str$27,($str$28 - $str$27)
$str$27:
        /*0000*/ 	.byte	0x28, 0x61, 0x64, 0x64, 0x72, 0x65, 0x73, 0x73, 0x20, 0x26, 0x20, 0x6d, 0x61, 0x73, 0x6b, 0x29
        /*0010*/ 	.byte	0x20, 0x3d, 0x3d, 0x20, 0x30, 0x00
	.type		$str$28,@object
	.size		$str$28,($str$26 - $str$28)
$str$28:
        /*0016*/ 	.byte	0x2f, 0x74, 0x6d, 0x70, 0x2f, 0x63, 0x75, 0x74, 0x6c, 0x61, 0x73, 0x73, 0x5f, 0x73, 0x77, 0x65
        /*0026*/ 	.byte	0x65, 0x70, 0x5f, 0x73, 0x72, 0x63, 0x2f, 0x69, 0x6e, 0x63, 0x6c, 0x75, 0x64, 0x65, 0x2f, 0x63
        /*0036*/ 	.byte	0x75, 0x74, 0x65, 0x2f, 0x70, 0x6f, 0x69, 0x6e, 0x74, 0x65, 0x72, 0x5f, 0x66, 0x6c, 0x61, 0x67
        /*0046*/ 	.byte	0x67, 0x65, 0x64, 0x2e, 0x68, 0x70, 0x70, 0x00
	.type		$str$26,@object
	.size		$str$26,($str$25 - $str$26)
$str$26:
        /*004e*/ 	.byte	0x2f, 0x74, 0x6d, 0x70, 0x2f, 0x63, 0x75, 0x74, 0x6c, 0x61, 0x73, 0x73, 0x5f, 0x73, 0x77, 0x65
        /*005e*/ 	.byte	0x65, 0x70, 0x5f, 0x73, 0x72, 0x63, 0x2f, 0x69, 0x6e, 0x63, 0x6c, 0x75, 0x64, 0x65, 0x2f, 0x63
        /*006e*/ 	.byte	0x75, 0x74, 0x65, 0x2f, 0x61, 0x74, 0x6f, 0x6d, 0x2f, 0x63, 0x6f, 0x70, 0x79, 0x5f, 0x74, 0x72
        /*007e*/ 	.byte	0x61, 0x69, 0x74, 0x73, 0x5f, 0x73, 0x6d, 0x31, 0x30, 0x30, 0x2e, 0x68, 0x70, 0x70, 0x00
	.type		$str$25,@object
	.size		$str$25,(__unnamed_1 - $str$25)
$str$25:
        /*008d*/ 	.byte	0x28, 0x28, 0x75, 0x69, 0x6e, 0x74, 0x33, 0x32, 0x5f, 0x74, 0x28, 0x74, 0x68, 0x72, 0x65, 0x61
        /*009d*/ 	.byte	0x64, 0x49, 0x64, 0x78, 0x2e, 0x78, 0x29, 0x20, 0x2f, 0x20, 0x33, 0x32, 0x29, 0x20, 0x25, 0x20
        /*00ad*/ 	.byte	0x34, 0x29, 0x20, 0x3d, 0x3d, 0x20, 0x28, 0x28, 0x28, 0x74, 0x6d, 0x65, 0x6d, 0x5f, 0x61, 0x64
        /*00bd*/ 	.byte	0x64, 0x72, 0x20, 0x3e, 0x3e, 0x20, 0x31, 0x36, 0x29, 0x20, 0x2f, 0x20, 0x33, 0x32, 0x29, 0x20
        /*00cd*/ 	.byte	0x25, 0x20, 0x34, 0x29, 0x00
	.type		__unnamed_1,@object
	.size		__unnamed_1,(__unnamed_2 - __unnamed_1)
__unnamed_1:
        /*00d2*/ 	.byte	0x61, 0x75, 0x74, 0x6f, 0x20, 0x63, 0x75, 0x74, 0x65, 0x3a, 0x3a, 0x61, 0x73, 0x5f, 0x70, 0x6f
        /* <DEDUP_REMOVED lines=24> */
        /*0262*/ 	.byte	0x43, 0x3c, 0x38, 0x31, 0x39, 0x32, 0x3e, 0x3e, 0x3e, 0x3e, 0x5d, 0x00
	.type		__unnamed_2,@object
	.size		__unnamed_2,(.L_2 - __unnamed_2)
__unnamed_2:
        /* <DEDUP_REMOVED lines=42> */
        /*050e*/ 	.byte	0x3e, 0x3e, 0x3e, 0x3e, 0x5d, 0x00
.L_2:


//--------------------- .nv.shared._ZN7cutlass13device_kernelINS_4gemm6kernel13GemmUniversalIN4cute5tupleIJiiiiEEENS1_10collective13CollectiveMmaINS1_35MainloopSm100TmaUmmaWarpSpecializedILi4ELi2ELi4ENS5_IJNS4_1CILi2EEESB_NSA_ILi1EEEEEEEENS5_IJNSA_ILi256EEENSA_ILi64EEENSA_ILi128EEEEEENS_12float_e4m3_tENS5_IJlSC_lEEESJ_SK_NS4_8TiledMMAINS4_8MMA_AtomIJNS4_10MMA_TraitsINS4_25SM100_MMA_F8F6F4_2x1SM_SSEJSJ_SJ_fSF_SG_NS4_17integral_constantINS4_4UMMA5MajorELSR_0EEESS_NSP_INSQ_7ScaleInELST_0EEESU_EEEEEENS4_6LayoutINS5_IJSC_SC_SC_EEENS5_IJNSA_ILi0EEESZ_SZ_EEEEENS5_IJNS4_10UnderscoreES12_S12_EEEEENS4_28SM100_TMA_2SM_LOAD_MULTICASTENS4_14ComposedLayoutINS4_7SwizzleILi3ELi4ELi3EEENS4_18smem_ptr_flag_bitsILi8EEENSX_INS5_IJNSA_ILi8EEESH_EEENS5_IJSH_SC_EEEEEEEvNS4_8identityENS4_18SM100_TMA_2SM_LOADES1F_vS1G_EENS_8epilogue10collective18CollectiveEpilogueINS1J_23Sm100TmaWarpSpecializedILi1ELi1ELi64ELb0ELb0EEEJNS5_IJSH_SG_SH_EEENS5_IJNSX_ISH_SC_EENSX_ISG_SC_EEEEESJ_SK_SJ_SK_NS1J_6fusion15FusionCallbacksIS1N_NS1S_17LinearCombinationISJ_fSJ_fLNS_15FloatRoundStyleE2EEES1O_S1R_JEEENS4_5SM1004TMEM4LOAD26SM100_TMEM_LOAD_32dp32b64xENS4_13SM90_TMA_LOADENS16_INS17_ILi2ELi4ELi3EEES1A_NSX_INS5_IJS1B_SG_EEENS5_IJSG_SC_EEEEEEENS4_39AutoVectorizingCopyWithAssumedAlignmentILi128EEENS4_14SM90_TMA_STOREES27_S29_S29_EEEvvEEEEvNT_6ParamsE --------------------------
	.section	.nv.shared._ZN7cutlass13device_kernelINS_4gemm6kernel13GemmUniversalIN4cute5tupleIJiiiiEEENS1_10collective13CollectiveMmaINS1_35MainloopSm100TmaUmmaWarpSpecializedILi4ELi2ELi4ENS5_IJNS4_1CILi2EEESB_NSA_ILi1EEEEEEEENS5_IJNSA_ILi256EEENSA_ILi64EEENSA_ILi128EEEEEENS_12float_e4m3_tENS5_IJlSC_lEEESJ_SK_NS4_8TiledMMAINS4_8MMA_AtomIJNS4_10MMA_TraitsINS4_25SM100_MMA_F8F6F4_2x1SM_SSEJSJ_SJ_fSF_SG_NS4_17integral_constantINS4_4UMMA5MajorELSR_0EEESS_NSP_INSQ_7ScaleInELST_0EEESU_EEEEEENS4_6LayoutINS5_IJSC_SC_SC_EEENS5_IJNSA_ILi0EEESZ_SZ_EEEEENS5_IJNS4_10UnderscoreES12_S12_EEEEENS4_28SM100_TMA_2SM_LOAD_MULTICASTENS4_14ComposedLayoutINS4_7SwizzleILi3ELi4ELi3EEENS4_18smem_ptr_flag_bitsILi8EEENSX_INS5_IJNSA_ILi8EEESH_EEENS5_IJSH_SC_EEEEEEEvNS4_8identityENS4_18SM100_TMA_2SM_LOADES1F_vS1G_EENS_8epilogue10collective18CollectiveEpilogueINS1J_23Sm100TmaWarpSpecializedILi1ELi1ELi64ELb0ELb0EEEJNS5_IJSH_SG_SH_EEENS5_IJNSX_ISH_SC_EENSX_ISG_SC_EEEEESJ_SK_SJ_SK_NS1J_6fusion15FusionCallbacksIS1N_NS1S_17LinearCombinationISJ_fSJ_fLNS_15FloatRoundStyleE2EEES1O_S1R_JEEENS4_5SM1004TMEM4LOAD26SM100_TMEM_LOAD_32dp32b64xENS4_13SM90_TMA_LOADENS16_INS17_ILi2ELi4ELi3EEES1A_NSX_INS5_IJS1B_SG_EEENS5_IJSG_SC_EEEEEEENS4_39AutoVectorizingCopyWithAssumedAlignmentILi128EEENS4_14SM90_TMA_STOREES27_S29_S29_EEEvvEEEEvNT_6ParamsE,"aw",@nobits
	.sectionflags	@""
	.align	16
	.zero		1024


//--------------------- .nv.shared.reserved.0     --------------------------
	.section	.nv.shared.reserved.0,"aw",@nobits
	.weak		__nv_reservedSMEM_offset_0_alias
	.size		__nv_reservedSMEM_offset_0_alias, 0, 64
	.other		__nv_reservedSMEM_offset_0_alias,@"STO_CUDA_RESERVED_SHARED STV_DEFAULT"
__nv_reservedSMEM_offset_0_alias:
	.zero		0
.nv.shared.reserved.0:
	.zero		64
	.weak		__nv_reservedSMEM_tcgen05_partition
	.type		__nv_reservedSMEM_tcgen05_partition,@object
	.size		__nv_reservedSMEM_tcgen05_partition,(.L_0 - __nv_reservedSMEM_tcgen05_partition)
__nv_reservedSMEM_tcgen05_partition:
	.zero		32
.L_0:


//--------------------- .nv.global                --------------------------
	.section	.nv.global,"aw",@nobits
.nv.global:
	.type		_ZN39_INTERNAL_5976522c_4_k_cu_3cb7a0be_96344cute1_E,@object
	.size		_ZN39_INTERNAL_5976522c_4_k_cu_3cb7a0be_96344cute1_E,(_ZN39_INTERNAL_5976522c_4_k_cu_3cb7a0be_96344cuda3std3__45__cpo6cbeginE - _ZN39_INTERNAL_5976522c_4_k_cu_3cb7a0be_96344cute1_E)
_ZN39_INTERNAL_5976522c_4_k_cu_3cb7a0be_96344cute1_E:
	.zero		1
	.type		_ZN39_INTERNAL_5976522c_4_k_cu_3cb7a0be_96344cuda3std3__45__cpo6cbeginE,@object
	.size		_ZN39_INTERNAL_5976522c_4_k_cu_3cb7a0be_96344cuda3std3__45__cpo6cbeginE,(_ZN39_INTERNAL_5976522c_4_k_cu_3cb7a0be_96344cuda3std3__48in_placeE - _ZN39_INTERNAL_5976522c_4_k_cu_3cb7a0be_96344cuda3std3__45__cpo6cbeginE)
_ZN39_INTERNAL_5976522c_4_k_cu_3cb7a0be_96344cuda3std3__45__cpo6cbeginE:
	.zero		1
	.type		_ZN39_INTERNAL_5976522c_4_k_cu_3cb7a0be_96344cuda3std3__48in_placeE,@object
	.size		_ZN39_INTERNAL_5976522c_4_k_cu_3cb7a0be_96344cuda3std3__48in_placeE,(_ZN39_INTERNAL_5976522c_4_k_cu_3cb7a0be_96344cuda3std6ranges3__45__cpo9iter_moveE - _ZN39_INTERNAL_5976522c_4_k_cu_3cb7a0be_96344cuda3std3__48in_placeE)
_ZN39_INTERNAL_5976522c_4_k_cu_3cb7a0be_96344cuda3std3__48in_placeE:
	.zero		1
	.type		_ZN39_INTERNAL_5976522c_4_k_cu_3cb7a0be_96344cuda3std6ranges3__45__cpo9iter_moveE,@object
	.size		_ZN39_INTERNAL_5976522c_4_k_cu_3cb7a0be_96344cuda3std6ranges3__45__cpo9iter_moveE,(_ZN39_INTERNAL_5976522c_4_k_cu_3cb7a0be_96344cuda3std3__45__cpo5beginE - _ZN39_INTERNAL_5976522c_4_k_cu_3cb7a0be_96344cuda3std6ranges3__45__cpo9iter_moveE)
_ZN39_INTERNAL_5976522c_4_k_cu_3cb7a0be_96344cuda3std6ranges3__45__cpo9iter_moveE:
	.zero		1
	.type		_ZN39_INTERNAL_5976522c_4_k_cu_3cb7a0be_96344cuda3std3__45__cpo5beginE,@object
	.size		_ZN39_INTERNAL_5976522c_4_k_cu_3cb7a0be_96344cuda3std3__45__cpo5beginE,(_ZN39_INTERNAL_5976522c_4_k_cu_3cb7a0be_96344cuda3std3__441_GLOBAL__N__5976522c_4_k_cu_3cb7a0be_96346ignoreE - _ZN39_INTERNAL_5976522c_4_k_cu_3cb7a0be_96344cuda3std3__45__cpo5beginE)
_ZN39_INTERNAL_5976522c_4_k_cu_3cb7a0be_96344cuda3std3__45__cpo5beginE:
	.zero		1
	.type		_ZN39_INTERNAL_5976522c_4_k_cu_3cb7a0be_96344cuda3std3__441_GLOBAL__N__5976522c_4_k_cu_3cb7a0be_96346ignoreE,@object
	.size		_ZN39_INTERNAL_5976522c_4_k_cu_3cb7a0be_96344cuda3std3__441_GLOBAL__N__5976522c_4_k_cu_3cb7a0be_96346ignoreE,(_ZN39_INTERNAL_5976522c_4_k_cu_3cb7a0be_96344cute7productE - _ZN39_INTERNAL_5976522c_4_k_cu_3cb7a0be_96344cuda3std3__441_GLOBAL__N__5976522c_4_k_cu_3cb7a0be_96346ignoreE)
_ZN39_INTERNAL_5976522c_4_k_cu_3cb7a0be_96344cuda3std3__441_GLOBAL__N__5976522c_4_k_cu_3cb7a0be_96346ignoreE:
	.zero		1
	.type		_ZN39_INTERNAL_5976522c_4_k_cu_3cb7a0be_96344cute7productE,@object
	.size		_ZN39_INTERNAL_5976522c_4_k_cu_3cb7a0be_96344cute7productE,(_ZN39_INTERNAL_5976522c_4_k_cu_3cb7a0be_96344cuda3std3__45__cpo3endE - _ZN39_INTERNAL_5976522c_4_k_cu_3cb7a0be_96344cute7productE)
_ZN39_INTERNAL_5976522c_4_k_cu_3cb7a0be_96344cute7productE:
	.zero		1
	.type		_ZN39_INTERNAL_5976522c_4_k_cu_3cb7a0be_96344cuda3std3__45__cpo3endE,@object
	.size		_ZN39_INTERNAL_5976522c_4_k_cu_3cb7a0be_96344cuda3std3__45__cpo3endE,(_ZN39_INTERNAL_5976522c_4_k_cu_3cb7a0be_96344cuda3std3__419piecewise_constructE - _ZN39_INTERNAL_5976522c_4_k_cu_3cb7a0be_96344cuda3std3__45__cpo3endE)
_ZN39_INTERNAL_5976522c_4_k_cu_3cb7a0be_96344cuda3std3__45__cpo3endE:
	.zero		1
	.type		_ZN39_INTERNAL_5976522c_4_k_cu_3cb7a0be_96344cuda3std3__419piecewise_constructE,@object
	.size		_ZN39_INTERNAL_5976522c_4_k_cu_3cb7a0be_96344cuda3std3__419piecewise_constructE,(_ZN39_INTERNAL_5976522c_4_k_cu_3cb7a0be_96344cuda3std3__45__cpo4cendE - _ZN39_INTERNAL_5976522c_4_k_cu_3cb7a0be_96344cuda3std3__419piecewise_constructE)
_ZN39_INTERNAL_5976522c_4_k_cu_3cb7a0be_96344cuda3std3__419piecewise_constructE:
	.zero		1
	.type		_ZN39_INTERNAL_5976522c_4_k_cu_3cb7a0be_96344cuda3std3__45__cpo4cendE,@object
	.size		_ZN39_INTERNAL_5976522c_4_k_cu_3cb7a0be_96344cuda3std3__45__cpo4cendE,(_ZN39_INTERNAL_5976522c_4_k_cu_3cb7a0be_96344cuda3std6ranges3__45__cpo4swapE - _ZN39_INTERNAL_5976522c_4_k_cu_3cb7a0be_96344cuda3std3__45__cpo4cendE)
_ZN39_INTERNAL_5976522c_4_k_cu_3cb7a0be_96344cuda3std3__45__cpo4cendE:
	.zero		1
	.type		_ZN39_INTERNAL_5976522c_4_k_cu_3cb7a0be_96344cuda3std6ranges3__45__cpo4swapE,@object
	.size		_ZN39_INTERNAL_5976522c_4_k_cu_3cb7a0be_96344cuda3std6ranges3__45__cpo4swapE,(.L_10 - _ZN39_INTERNAL_5976522c_4_k_cu_3cb7a0be_96344cuda3std6ranges3__45__cpo4swapE)
_ZN39_INTERNAL_5976522c_4_k_cu_3cb7a0be_96344cuda3std6ranges3__45__cpo4swapE:
	.zero		1
.L_10:


//--------------------- .nv.constant0._ZN7cutlass13device_kernelINS_4gemm6kernel13GemmUniversalIN4cute5tupleIJiiiiEEENS1_10collective13CollectiveMmaINS1_35MainloopSm100TmaUmmaWarpSpecializedILi4ELi2ELi4ENS5_IJNS4_1CILi2EEESB_NSA_ILi1EEEEEEEENS5_IJNSA_ILi256EEENSA_ILi64EEENSA_ILi128EEEEEENS_12float_e4m3_tENS5_IJlSC_lEEESJ_SK_NS4_8TiledMMAINS4_8MMA_AtomIJNS4_10MMA_TraitsINS4_25SM100_MMA_F8F6F4_2x1SM_SSEJSJ_SJ_fSF_SG_NS4_17integral_constantINS4_4UMMA5MajorELSR_0EEESS_NSP_INSQ_7ScaleInELST_0EEESU_EEEEEENS4_6LayoutINS5_IJSC_SC_SC_EEENS5_IJNSA_ILi0EEESZ_SZ_EEEEENS5_IJNS4_10UnderscoreES12_S12_EEEEENS4_28SM100_TMA_2SM_LOAD_MULTICASTENS4_14ComposedLayoutINS4_7SwizzleILi3ELi4ELi3EEENS4_18smem_ptr_flag_bitsILi8EEENSX_INS5_IJNSA_ILi8EEESH_EEENS5_IJSH_SC_EEEEEEEvNS4_8identityENS4_18SM100_TMA_2SM_LOADES1F_vS1G_EENS_8epilogue10collective18CollectiveEpilogueINS1J_23Sm100TmaWarpSpecializedILi1ELi1ELi64ELb0ELb0EEEJNS5_IJSH_SG_SH_EEENS5_IJNSX_ISH_SC_EENSX_ISG_SC_EEEEESJ_SK_SJ_SK_NS1J_6fusion15FusionCallbacksIS1N_NS1S_17LinearCombinationISJ_fSJ_fLNS_15FloatRoundStyleE2EEES1O_S1R_JEEENS4_5SM1004TMEM4LOAD26SM100_TMEM_LOAD_32dp32b64xENS4_13SM90_TMA_LOADENS16_INS17_ILi2ELi4ELi3EEES1A_NSX_INS5_IJS1B_SG_EEENS5_IJSG_SC_EEEEEEENS4_39AutoVectorizingCopyWithAssumedAlignmentILi128EEENS4_14SM90_TMA_STOREES27_S29_S29_EEEvvEEEEvNT_6ParamsE --------------------------
	.section	.nv.constant0._ZN7cutlass13device_kernelINS_4gemm6kernel13GemmUniversalIN4cute5tupleIJiiiiEEENS1_10collective13CollectiveMmaINS1_35MainloopSm100TmaUmmaWarpSpecializedILi4ELi2ELi4ENS5_IJNS4_1CILi2EEESB_NSA_ILi1EEEEEEEENS5_IJNSA_ILi256EEENSA_ILi64EEENSA_ILi128EEEEEENS_12float_e4m3_tENS5_IJlSC_lEEESJ_SK_NS4_8TiledMMAINS4_8MMA_AtomIJNS4_10MMA_TraitsINS4_25SM100_MMA_F8F6F4_2x1SM_SSEJSJ_SJ_fSF_SG_NS4_17integral_constantINS4_4UMMA5MajorELSR_0EEESS_NSP_INSQ_7ScaleInELST_0EEESU_EEEEEENS4_6LayoutINS5_IJSC_SC_SC_EEENS5_IJNSA_ILi0EEESZ_SZ_EEEEENS5_IJNS4_10UnderscoreES12_S12_EEEEENS4_28SM100_TMA_2SM_LOAD_MULTICASTENS4_14ComposedLayoutINS4_7SwizzleILi3ELi4ELi3EEENS4_18smem_ptr_flag_bitsILi8EEENSX_INS5_IJNSA_ILi8EEESH_EEENS5_IJSH_SC_EEEEEEEvNS4_8identityENS4_18SM100_TMA_2SM_LOADES1F_vS1G_EENS_8epilogue10collective18CollectiveEpilogueINS1J_23Sm100TmaWarpSpecializedILi1ELi1ELi64ELb0ELb0EEEJNS5_IJSH_SG_SH_EEENS5_IJNSX_ISH_SC_EENSX_ISG_SC_EEEEESJ_SK_SJ_SK_NS1J_6fusion15FusionCallbacksIS1N_NS1S_17LinearCombinationISJ_fSJ_fLNS_15FloatRoundStyleE2EEES1O_S1R_JEEENS4_5SM1004TMEM4LOAD26SM100_TMEM_LOAD_32dp32b64xENS4_13SM90_TMA_LOADENS16_INS17_ILi2ELi4ELi3EEES1A_NSX_INS5_IJS1B_SG_EEENS5_IJSG_SC_EEEEEEENS4_39AutoVectorizingCopyWithAssumedAlignmentILi128EEENS4_14SM90_TMA_STOREES27_S29_S29_EEEvvEEEEvNT_6ParamsE,"a",@progbits
	.sectionflags	@""
	.align	4
.nv.constant0._ZN7cutlass13device_kernelINS_4gemm6kernel13GemmUniversalIN4cute5tupleIJiiiiEEENS1_10collective13CollectiveMmaINS1_35MainloopSm100TmaUmmaWarpSpecializedILi4ELi2ELi4ENS5_IJNS4_1CILi2EEESB_NSA_ILi1EEEEEEEENS5_IJNSA_ILi256EEENSA_ILi64EEENSA_ILi128EEEEEENS_12float_e4m3_tENS5_IJlSC_lEEESJ_SK_NS4_8TiledMMAINS4_8MMA_AtomIJNS4_10MMA_TraitsINS4_25SM100_MMA_F8F6F4_2x1SM_SSEJSJ_SJ_fSF_SG_NS4_17integral_constantINS4_4UMMA5MajorELSR_0EEESS_NSP_INSQ_7ScaleInELST_0EEESU_EEEEEENS4_6LayoutINS5_IJSC_SC_SC_EEENS5_IJNSA_ILi0EEESZ_SZ_EEEEENS5_IJNS4_10UnderscoreES12_S12_EEEEENS4_28SM100_TMA_2SM_LOAD_MULTICASTENS4_14ComposedLayoutINS4_7SwizzleILi3ELi4ELi3EEENS4_18smem_ptr_flag_bitsILi8EEENSX_INS5_IJNSA_ILi8EEESH_EEENS5_IJSH_SC_EEEEEEEvNS4_8identityENS4_18SM100_TMA_2SM_LOADES1F_vS1G_EENS_8epilogue10collective18CollectiveEpilogueINS1J_23Sm100TmaWarpSpecializedILi1ELi1ELi64ELb0ELb0EEEJNS5_IJSH_SG_SH_EEENS5_IJNSX_ISH_SC_EENSX_ISG_SC_EEEEESJ_SK_SJ_SK_NS1J_6fusion15FusionCallbacksIS1N_NS1S_17LinearCombinationISJ_fSJ_fLNS_15FloatRoundStyleE2EEES1O_S1R_JEEENS4_5SM1004TMEM4LOAD26SM100_TMEM_LOAD_32dp32b64xENS4_13SM90_TMA_LOADENS16_INS17_ILi2ELi4ELi3EEES1A_NSX_INS5_IJS1B_SG_EEENS5_IJSG_SC_EEEEEEENS4_39AutoVectorizingCopyWithAssumedAlignmentILi128EEENS4_14SM90_TMA_STOREES27_S29_S29_EEEvvEEEEvNT_6ParamsE:
	.zero		2944


//--------------------- SYMBOLS --------------------------

	.type		.nv.reservedSmem.offset0,@object
	.size		.nv.reservedSmem.offset0,0x4
	.type		.nv.reservedSmem.cap,@object
	.size		.nv.reservedSmem.cap,0x4
	.type		__assertfail,@function
